	.target	sm_90a

	.elftype	@"ET_EXEC"


//--------------------- .note.nv.tkinfo           --------------------------
	.section	.note.nv.tkinfo,"",@"SHT_NOTE"
	.sectionflags	@"SHF_NOTE_NV_TKINFO"
	.tkinfo
        /*0018*/ 	.word	0x00000002
        /*0030*/ 	.string	""
        /*0030*/ 	.string	"ptxas"
        /*0030*/ 	.string	"Cuda compilation tools, release 13.0, V13.0.88"
        /*0030*/ 	.string	"Build cuda_13.0.r13.0/compiler.36424714_0"
        /*0030*/ 	.string	"-arch sm_90a -m 64 "



//--------------------- .note.nv.cuinfo           --------------------------
	.section	.note.nv.cuinfo,"",@"SHT_NOTE"
	.sectionflags	@"SHF_NOTE_NV_CUINFO"
        /*0018*/ 	.short	0x0002
        /*001a*/ 	.short	0x005a
        /*001c*/ 	.short	0x0082
	.zero		2


//--------------------- .nv.info                  --------------------------
	.section	.nv.info,"",@"SHT_CUDA_INFO"
	.align	4


	//----- nvinfo : EIATTR_REGCOUNT
	.align		4
        /*0000*/ 	.byte	0x04, 0x2f
        /*0002*/ 	.short	(.L_12 - .L_11)
	.align		4
.L_11:
        /*0004*/ 	.word	index@(_ZN7cutlass13device_kernelINS_4gemm6kernel13GemmUniversalIN4cute5tupleIJiiiiEEENS1_10collective13CollectiveMmaINS1_37MainloopSm90TmaGmmaWarpSpecializedFP8ILi3ENS5_IJNS4_1CILi1EEESB_SB_EEENS1_35KernelTmaWarpSpecializedCooperativeEEENS5_IJNSA_ILi128EEENSA_ILi256EEESF_EEENS_12float_e4m3_tENS5_IJlSB_lEEESI_SJ_NS4_8TiledMMAINS4_8MMA_AtomIJNS4_4SM904GMMA31MMA_64x256x32_F32E4M3E4M3_SS_TNILNSN_7ScaleInE1ELSP_1EEEEEENS4_6LayoutINS5_IJNSA_ILi2EEESB_SB_EEENS5_IJSB_NSA_ILi0EEESV_EEEEENS5_IJNS4_10UnderscoreESY_SY_EEEEENS4_13SM90_TMA_LOADENS4_14ComposedLayoutINS4_7SwizzleILi3ELi4ELi3EEENS4_18smem_ptr_flag_bitsILi8EEENSS_INS5_IJNSA_ILi8EEESF_EEENS5_IJSF_SB_EEEEEEEvNS4_8identityES11_S1B_vS1C_EENS_8epilogue10collective6detail29Sm90TmaWarpSpecializedAdapterINS1F_15DefaultEpilogueISI_SJ_SJ_NS1E_6thread17LinearCombinationISI_Li1EffLNS1J_9ScaleType4KindE0ELNS_15FloatRoundStyleE2ESI_EENS1_15EpilogueDefaultEEEEEvvEEEEvNT_6ParamsE)
        /*0008*/ 	.word	0x000000a8


	//----- nvinfo : EIATTR_FRAME_SIZE
	.align		4
.L_12:
        /*000c*/ 	.byte	0x04, 0x11
        /*000e*/ 	.short	(.L_14 - .L_13)
	.align		4
.L_13:
        /*0010*/ 	.word	index@(_ZN7cutlass13device_kernelINS_4gemm6kernel13GemmUniversalIN4cute5tupleIJiiiiEEENS1_10collective13CollectiveMmaINS1_37MainloopSm90TmaGmmaWarpSpecializedFP8ILi3ENS5_IJNS4_1CILi1EEESB_SB_EEENS1_35KernelTmaWarpSpecializedCooperativeEEENS5_IJNSA_ILi128EEENSA_ILi256EEESF_EEENS_12float_e4m3_tENS5_IJlSB_lEEESI_SJ_NS4_8TiledMMAINS4_8MMA_AtomIJNS4_4SM904GMMA31MMA_64x256x32_F32E4M3E4M3_SS_TNILNSN_7ScaleInE1ELSP_1EEEEEENS4_6LayoutINS5_IJNSA_ILi2EEESB_SB_EEENS5_IJSB_NSA_ILi0EEESV_EEEEENS5_IJNS4_10UnderscoreESY_SY_EEEEENS4_13SM90_TMA_LOADENS4_14ComposedLayoutINS4_7SwizzleILi3ELi4ELi3EEENS4_18smem_ptr_flag_bitsILi8EEENSS_INS5_IJNSA_ILi8EEESF_EEENS5_IJSF_SB_EEEEEEEvNS4_8identityES11_S1B_vS1C_EENS_8epilogue10collective6detail29Sm90TmaWarpSpecializedAdapterINS1F_15DefaultEpilogueISI_SJ_SJ_NS1E_6thread17LinearCombinationISI_Li1EffLNS1J_9ScaleType4KindE0ELNS_15FloatRoundStyleE2ESI_EENS1_15EpilogueDefaultEEEEEvvEEEEvNT_6ParamsE)
        /*0014*/ 	.word	0x000000f0


	//----- nvinfo : EIATTR_MIN_STACK_SIZE
	.align		4
.L_14:
        /*0018*/ 	.byte	0x04, 0x12
        /*001a*/ 	.short	(.L_16 - .L_15)
	.align		4
.L_15:
        /*001c*/ 	.word	index@(_ZN7cutlass13device_kernelINS_4gemm6kernel13GemmUniversalIN4cute5tupleIJiiiiEEENS1_10collective13CollectiveMmaINS1_37MainloopSm90TmaGmmaWarpSpecializedFP8ILi3ENS5_IJNS4_1CILi1EEESB_SB_EEENS1_35KernelTmaWarpSpecializedCooperativeEEENS5_IJNSA_ILi128EEENSA_ILi256EEESF_EEENS_12float_e4m3_tENS5_IJlSB_lEEESI_SJ_NS4_8TiledMMAINS4_8MMA_AtomIJNS4_4SM904GMMA31MMA_64x256x32_F32E4M3E4M3_SS_TNILNSN_7ScaleInE1ELSP_1EEEEEENS4_6LayoutINS5_IJNSA_ILi2EEESB_SB_EEENS5_IJSB_NSA_ILi0EEESV_EEEEENS5_IJNS4_10UnderscoreESY_SY_EEEEENS4_13SM90_TMA_LOADENS4_14ComposedLayoutINS4_7SwizzleILi3ELi4ELi3EEENS4_18smem_ptr_flag_bitsILi8EEENSS_INS5_IJNSA_ILi8EEESF_EEENS5_IJSF_SB_EEEEEEEvNS4_8identityES11_S1B_vS1C_EENS_8epilogue10collective6detail29Sm90TmaWarpSpecializedAdapterINS1F_15DefaultEpilogueISI_SJ_SJ_NS1E_6thread17LinearCombinationISI_Li1EffLNS1J_9ScaleType4KindE0ELNS_15FloatRoundStyleE2ESI_EENS1_15EpilogueDefaultEEEEEvvEEEEvNT_6ParamsE)
        /*0020*/ 	.word	0x000000f0
.L_16:


//--------------------- .nv.compat                --------------------------
	.section	.nv.compat,"",@"SHT_CUDA_COMPAT_INFO"
	.align	4
        /*0000*/ 	.byte	0x02, 0x09, 0x01, 0x00, 0x02, 0x02, 0x04, 0x00, 0x02, 0x05, 0x05, 0x00, 0x03, 0x07, 0x01, 0x01
        /*0010*/ 	.byte	0x02, 0x03, 0x01, 0x00, 0x02, 0x06, 0x01, 0x00, 0x04, 0x0b, 0x08, 0x00, 0x00, 0x00, 0x00, 0x00
        /*0020*/ 	.byte	0x00, 0x00, 0x00, 0x00


//--------------------- .nv.info._ZN7cutlass13device_kernelINS_4gemm6kernel13GemmUniversalIN4cute5tupleIJiiiiEEENS1_10collective13CollectiveMmaINS1_37MainloopSm90TmaGmmaWarpSpecializedFP8ILi3ENS5_IJNS4_1CILi1EEESB_SB_EEENS1_35KernelTmaWarpSpecializedCooperativeEEENS5_IJNSA_ILi128EEENSA_ILi256EEESF_EEENS_12float_e4m3_tENS5_IJlSB_lEEESI_SJ_NS4_8TiledMMAINS4_8MMA_AtomIJNS4_4SM904GMMA31MMA_64x256x32_F32E4M3E4M3_SS_TNILNSN_7ScaleInE1ELSP_1EEEEEENS4_6LayoutINS5_IJNSA_ILi2EEESB_SB_EEENS5_IJSB_NSA_ILi0EEESV_EEEEENS5_IJNS4_10UnderscoreESY_SY_EEEEENS4_13SM90_TMA_LOADENS4_14ComposedLayoutINS4_7SwizzleILi3ELi4ELi3EEENS4_18smem_ptr_flag_bitsILi8EEENSS_INS5_IJNSA_ILi8EEESF_EEENS5_IJSF_SB_EEEEEEEvNS4_8identityES11_S1B_vS1C_EENS_8epilogue10collective6detail29Sm90TmaWarpSpecializedAdapterINS1F_15DefaultEpilogueISI_SJ_SJ_NS1E_6thread17LinearCombinationISI_Li1EffLNS1J_9ScaleType4KindE0ELNS_15FloatRoundStyleE2ESI_EENS1_15EpilogueDefaultEEEEEvvEEEEvNT_6ParamsE --------------------------
	.section	.nv.info._ZN7cutlass13device_kernelINS_4gemm6kernel13GemmUniversalIN4cute5tupleIJiiiiEEENS1_10collective13CollectiveMmaINS1_37MainloopSm90TmaGmmaWarpSpecializedFP8ILi3ENS5_IJNS4_1CILi1EEESB_SB_EEENS1_35KernelTmaWarpSpecializedCooperativeEEENS5_IJNSA_ILi128EEENSA_ILi256EEESF_EEENS_12float_e4m3_tENS5_IJlSB_lEEESI_SJ_NS4_8TiledMMAINS4_8MMA_AtomIJNS4_4SM904GMMA31MMA_64x256x32_F32E4M3E4M3_SS_TNILNSN_7ScaleInE1ELSP_1EEEEEENS4_6LayoutINS5_IJNSA_ILi2EEESB_SB_EEENS5_IJSB_NSA_ILi0EEESV_EEEEENS5_IJNS4_10UnderscoreESY_SY_EEEEENS4_13SM90_TMA_LOADENS4_14ComposedLayoutINS4_7SwizzleILi3ELi4ELi3EEENS4_18smem_ptr_flag_bitsILi8EEENSS_INS5_IJNSA_ILi8EEESF_EEENS5_IJSF_SB_EEEEEEEvNS4_8identityES11_S1B_vS1C_EENS_8epilogue10collective6detail29Sm90TmaWarpSpecializedAdapterINS1F_15DefaultEpilogueISI_SJ_SJ_NS1E_6thread17LinearCombinationISI_Li1EffLNS1J_9ScaleType4KindE0ELNS_15FloatRoundStyleE2ESI_EENS1_15EpilogueDefaultEEEEEvvEEEEvNT_6ParamsE,"",@"SHT_CUDA_INFO"
	.sectionflags	@""
	.align	4


	//----- nvinfo : EIATTR_CUDA_API_VERSION
	.align		4
        /*0000*/ 	.byte	0x04, 0x37
        /*0002*/ 	.short	(.L_18 - .L_17)
.L_17:
        /*0004*/ 	.word	0x00000082


	//----- nvinfo : EIATTR_KPARAM_INFO
	.align		4
.L_18:
        /*0008*/ 	.byte	0x04, 0x17
        /*000a*/ 	.short	(.L_20 - .L_19)
.L_19:
        /*000c*/ 	.word	0x00000000
        /*0010*/ 	.short	0x0000
        /*0012*/ 	.short	0x0070
        /*0014*/ 	.byte	0x00, 0xf0, 0x01, 0x10


	//----- nvinfo : EIATTR_SPARSE_MMA_MASK
	.align		4
.L_20:
        /*0018*/ 	.byte	0x03, 0x50
        /*001a*/ 	.short	0x0000


	//----- nvinfo : EIATTR_MAXREG_COUNT
	.align		4
        /*001c*/ 	.byte	0x03, 0x1b
        /*001e*/ 	.short	0x00a8


	//----- nvinfo : EIATTR_NUM_BARRIERS
	.align		4
        /*0020*/ 	.byte	0x02, 0x4c
        /*0022*/ 	.byte	0x01
	.zero		1


	//----- nvinfo : EIATTR_ANNOTATIONS
	.align		4
        /*0024*/ 	.byte	0x04, 0x55
        /*0026*/ 	.short	(.L_22 - .L_21)


	//   ....[0]....
.L_21:
        /*0028*/ 	.word	0x00000001
        /*002c*/ 	.byte	0x70, 0x05, 0x00, 0x00, 0x01, 0x00, 0x00, 0x00, 0x90, 0x05, 0x00, 0x00, 0x01, 0x00, 0x00, 0x00
        /* <DEDUP_REMOVED lines=185> */
        /*0bcc*/ 	.byte	0x50, 0x00, 0x01, 0x00


	//----- nvinfo : EIATTR_MERCURY_ISA_VERSION
	.align		4
.L_22:
        /*0bd0*/ 	.byte	0x03, 0x5f
        /*0bd2*/ 	.short	0x0101


	//----- nvinfo : EIATTR_INT_WARP_WIDE_INSTR_OFFSETS
	.align		4
        /*0bd4*/ 	.byte	0x04, 0x31
        /*0bd6*/ 	.short	(.L_24 - .L_23)


	//   ....[0]....
.L_23:
        /*0bd8*/ 	.word	0x00000440


	//   ....[1]....
        /*0bdc*/ 	.word	0x00000450


	//   ....[2]....
        /*0be0*/ 	.word	0x00000580


	//----- nvinfo : EIATTR_COOP_GROUP_MASK_REGIDS
	.align		4
.L_24:
        /*0be4*/ 	.byte	0x04, 0x29
        /*0be6*/ 	.short	(.L_26 - .L_25)


	//   ....[0]....
.L_25:
        /*0be8*/ 	.word	0xffffffff


	//   ....[1]....
        /*0bec*/ 	.word	0xffffffff


	//   ....[2]....
        /*0bf0*/ 	.word	0xffffffff


	//   ....[3]....
        /*0bf4*/ 	.word	0xffffffff


	//   ....[4]....
        /*0bf8*/ 	.word	0xffffffff


	//----- nvinfo : EIATTR_COOP_GROUP_INSTR_OFFSETS
	.align		4
.L_26:
        /*0bfc*/ 	.byte	0x04, 0x28
        /*0bfe*/ 	.short	(.L_28 - .L_27)


	//   ....[0]....
.L_27:
        /*0c00*/ 	.word	0x00000070


	//   ....[1]....
        /*0c04*/ 	.word	0x00000080


	//   ....[2]....
        /*0c08*/ 	.word	0x000001a0


	//   ....[3]....
        /*0c0c*/ 	.word	0x00000390


	//   ....[4]....
        /*0c10*/ 	.word	0x000012d0


	//----- nvinfo : EIATTR_REG_RECONFIG
	.align		4
.L_28:
        /*0c14*/ 	.byte	0x01, 0x54
	.zero		2


	//----- nvinfo : EIATTR_MBARRIER_INSTR_OFFSETS
	.align		4
        /*0c18*/ 	.byte	0x04, 0x39
        /*0c1a*/ 	.short	(.L_30 - .L_29)


	//   ....[0]....
.L_29:
        /*0c1c*/ 	.word	0x00000320
        /*0c20*/ 	.word	0x000000ff
        /*0c24*/ 	.word	0x00000000
        /*0c28*/ 	.short	0x0100
        /*0c2a*/ 	.byte	0x09
	.zero		1


	//   ....[1]....
        /*0c2c*/ 	.word	0x00000330
        /*0c30*/ 	.word	0x000000ff
        /*0c34*/ 	.word	0x00000018
        /*0c38*/ 	.short	0x0100
        /*0c3a*/ 	.byte	0x09
	.zero		1


	//   ....[2]....
        /*0c3c*/ 	.word	0x00000340
        /*0c40*/ 	.word	0x000000ff
        /*0c44*/ 	.word	0x00000008
        /*0c48*/ 	.short	0x0100
        /*0c4a*/ 	.byte	0x09
	.zero		1


	//   ....[3]....
        /*0c4c*/ 	.word	0x00000350
        /*0c50*/ 	.word	0x000000ff
        /*0c54*/ 	.word	0x00000020
        /*0c58*/ 	.short	0x0100
        /*0c5a*/ 	.byte	0x09
	.zero		1


	//   ....[4]....
        /*0c5c*/ 	.word	0x00000360
        /*0c60*/ 	.word	0x000000ff
        /*0c64*/ 	.word	0x00000010
        /*0c68*/ 	.short	0x0100
        /*0c6a*/ 	.byte	0x09
	.zero		1


	//   ....[5]....
        /*0c6c*/ 	.word	0x00000370
        /*0c70*/ 	.word	0x000000ff
        /*0c74*/ 	.word	0x00000028
        /*0c78*/ 	.short	0x0100
        /*0c7a*/ 	.byte	0x09
	.zero		1


	//   ....[6]....
        /*0c7c*/ 	.word	0x000005b0
        /*0c80*/ 	.word	0x000000ff
        /*0c84*/ 	.word	0x00000040
        /*0c88*/ 	.short	0x0100
        /*0c8a*/ 	.byte	0x06
	.zero		1


	//   ....[7]....
        /*0c8c*/ 	.word	0x000005c0
        /*0c90*/ 	.word	0x000000ff
        /*0c94*/ 	.word	0x00000048
        /*0c98*/ 	.short	0x0100
        /*0c9a*/ 	.byte	0x06
	.zero		1


	//   ....[8]....
        /*0c9c*/ 	.word	0x00001ad0
        /*0ca0*/ 	.word	0x000000ff
        /*0ca4*/ 	.word	0x00000000
        /*0ca8*/ 	.short	0x010a
        /*0caa*/ 	.byte	0x06
	.zero		1


	//   ....[9]....
        /*0cac*/ 	.word	0x00001b10
        /*0cb0*/ 	.word	0x000000ff
        /*0cb4*/ 	.word	0x00000000
        /*0cb8*/ 	.short	0x010a
        /*0cba*/ 	.byte	0x06
	.zero		1


	//   ....[10]....
        /*0cbc*/ 	.word	0x00002dd0
        /*0cc0*/ 	.word	0x000000ff
        /*0cc4*/ 	.word	0x00000000
        /*0cc8*/ 	.short	0x010a
        /*0cca*/ 	.byte	0x09
	.zero		1


	//   ....[11]....
        /*0ccc*/ 	.word	0x00002e10
        /*0cd0*/ 	.word	0x000000ff
        /*0cd4*/ 	.word	0x00000000
        /*0cd8*/ 	.short	0x010a
        /*0cda*/ 	.byte	0x09
	.zero		1


	//   ....[12]....
        /*0cdc*/ 	.word	0x00003ee0
        /*0ce0*/ 	.word	0x000000ff
        /*0ce4*/ 	.word	0x00000000
        /*0ce8*/ 	.short	0x0101
        /*0cea*/ 	.byte	0x08
	.zero		1


	//   ....[13]....
        /*0cec*/ 	.word	0x00005070
        /*0cf0*/ 	.word	0x000000ff
        /*0cf4*/ 	.word	0x00000000
        /*0cf8*/ 	.short	0x0101
        /*0cfa*/ 	.byte	0x08
	.zero		1


	//   ....[14]....
        /*0cfc*/ 	.word	0x0000f300
        /*0d00*/ 	.word	0x0000000d
        /*0d04*/ 	.word	0x00000018
        /*0d08*/ 	.short	0x010a
        /*0d0a*/ 	.byte	0x3f
	.zero		1


	//   ....[15]....
        /*0d0c*/ 	.word	0x0000f6c0
        /*0d10*/ 	.word	0x00000004
        /*0d14*/ 	.word	0x00000048
        /*0d18*/ 	.short	0x0101
        /*0d1a*/ 	.byte	0x3f
	.zero		1


	//   ....[16]....
        /*0d1c*/ 	.word	0x0000fe30
        /*0d20*/ 	.word	0x00000007
        /*0d24*/ 	.word	0x00000000
        /*0d28*/ 	.short	0x010a
        /*0d2a*/ 	.byte	0x3f
	.zero		1


	//   ....[17]....
        /*0d2c*/ 	.word	0x0000feb0
        /*0d30*/ 	.word	0x00000009
        /*0d34*/ 	.word	0x00000000
        /*0d38*/ 	.short	0x010a
        /*0d3a*/ 	.byte	0x3f
	.zero		1


	//   ....[18]....
        /*0d3c*/ 	.word	0x0000ff40
        /*0d40*/ 	.word	0x00000003
        /*0d44*/ 	.word	0x00000000
        /*0d48*/ 	.short	0x010a
        /*0d4a*/ 	.byte	0x3f
	.zero		1


	//   ....[19]....
        /*0d4c*/ 	.word	0x0000ffb0
        /*0d50*/ 	.word	0x00000003
        /*0d54*/ 	.word	0x00000000
        /*0d58*/ 	.short	0x010a
        /*0d5a*/ 	.byte	0x3f
	.zero		1


	//   ....[20]....
        /*0d5c*/ 	.word	0x00010020
        /*0d60*/ 	.word	0x00000000
        /*0d64*/ 	.word	0x00000000
        /*0d68*/ 	.short	0x010a
        /*0d6a*/ 	.byte	0x3f
	.zero		1


	//   ....[21]....
        /*0d6c*/ 	.word	0x00010100
        /*0d70*/ 	.word	0x0000000d
        /*0d74*/ 	.word	0x00000018
        /*0d78*/ 	.short	0x010a
        /*0d7a*/ 	.byte	0x3f
	.zero		1


	//   ....[22]....
        /*0d7c*/ 	.word	0x000101e0
        /*0d80*/ 	.word	0x00000007
        /*0d84*/ 	.word	0x00000000
        /*0d88*/ 	.short	0x010a
        /*0d8a*/ 	.byte	0x3f
	.zero		1


	//   ....[23]....
        /*0d8c*/ 	.word	0x00010230
        /*0d90*/ 	.word	0x00000009
        /*0d94*/ 	.word	0x00000000
        /*0d98*/ 	.short	0x010a
        /*0d9a*/ 	.byte	0x3f
	.zero		1


	//----- nvinfo : EIATTR_NUM_MBARRIERS
	.align		4
.L_30:
        /*0d9c*/ 	.byte	0x03, 0x38
        /*0d9e*/ 	.short	0x0008


	//----- nvinfo : EIATTR_EXIT_INSTR_OFFSETS
	.align		4
        /*0da0*/ 	.byte	0x04, 0x1c
        /*0da2*/ 	.short	(.L_32 - .L_31)


	//   ....[0]....
.L_31:
        /*0da4*/ 	.word	0x00000620


	//   ....[1]....
        /*0da8*/ 	.word	0x00000f70


	//   ....[2]....
        /*0dac*/ 	.word	0x0000e940


	//   ....[3]....
        /*0db0*/ 	.word	0x0000ef90


	//   ....[4]....
        /*0db4*/ 	.word	0x0000ff90


	//----- nvinfo : EIATTR_MAX_THREADS
	.align		4
.L_32:
        /*0db8*/ 	.byte	0x04, 0x05
        /*0dba*/ 	.short	(.L_34 - .L_33)
.L_33:
        /*0dbc*/ 	.word	0x00000180
        /*0dc0*/ 	.word	0x00000001
        /*0dc4*/ 	.word	0x00000001


	//----- nvinfo : EIATTR_CRS_STACK_SIZE
	.align		4
.L_34:
        /*0dc8*/ 	.byte	0x04, 0x1e
        /*0dca*/ 	.short	(.L_36 - .L_35)
.L_35:
        /*0dcc*/ 	.word	0x00000000


	//----- nvinfo : EIATTR_CBANK_PARAM_SIZE
	.align		4
.L_36:
        /*0dd0*/ 	.byte	0x03, 0x19
        /*0dd2*/ 	.short	0x0470


	//----- nvinfo : EIATTR_PARAM_CBANK
	.align		4
        /*0dd4*/ 	.byte	0x04, 0x0a
        /*0dd6*/ 	.short	(.L_38 - .L_37)
	.align		4
.L_37:
        /*0dd8*/ 	.word	index@(.nv.constant0._ZN7cutlass13device_kernelINS_4gemm6kernel13GemmUniversalIN4cute5tupleIJiiiiEEENS1_10collective13CollectiveMmaINS1_37MainloopSm90TmaGmmaWarpSpecializedFP8ILi3ENS5_IJNS4_1CILi1EEESB_SB_EEENS1_35KernelTmaWarpSpecializedCooperativeEEENS5_IJNSA_ILi128EEENSA_ILi256EEESF_EEENS_12float_e4m3_tENS5_IJlSB_lEEESI_SJ_NS4_8TiledMMAINS4_8MMA_AtomIJNS4_4SM904GMMA31MMA_64x256x32_F32E4M3E4M3_SS_TNILNSN_7ScaleInE1ELSP_1EEEEEENS4_6LayoutINS5_IJNSA_ILi2EEESB_SB_EEENS5_IJSB_NSA_ILi0EEESV_EEEEENS5_IJNS4_10UnderscoreESY_SY_EEEEENS4_13SM90_TMA_LOADENS4_14ComposedLayoutINS4_7SwizzleILi3ELi4ELi3EEENS4_18smem_ptr_flag_bitsILi8EEENSS_INS5_IJNSA_ILi8EEESF_EEENS5_IJSF_SB_EEEEEEEvNS4_8identityES11_S1B_vS1C_EENS_8epilogue10collective6detail29Sm90TmaWarpSpecializedAdapterINS1F_15DefaultEpilogueISI_SJ_SJ_NS1E_6thread17LinearCombinationISI_Li1EffLNS1J_9ScaleType4KindE0ELNS_15FloatRoundStyleE2ESI_EENS1_15EpilogueDefaultEEEEEvvEEEEvNT_6ParamsE)
        /*0ddc*/ 	.short	0x0210
        /*0dde*/ 	.short	0x0470


	//----- nvinfo : EIATTR_SW_WAR
	.align		4
.L_38:
        /*0de0*/ 	.byte	0x04, 0x36
        /*0de2*/ 	.short	(.L_40 - .L_39)
.L_39:
        /*0de4*/ 	.word	0x00000008
.L_40:


//--------------------- .nv.callgraph             --------------------------
	.section	.nv.callgraph,"",@"SHT_CUDA_CALLGRAPH"
	.align	4
	.sectionentsize	8
	.align		4
        /*0000*/ 	.word	0x00000000
	.align		4
        /*0004*/ 	.word	0xffffffff
	.align		4
        /*0008*/ 	.word	0x00000000
	.align		4
        /*000c*/ 	.word	0xfffffffe
	.align		4
        /*0010*/ 	.word	0x00000000
	.align		4
        /*0014*/ 	.word	0xfffffffd
	.align		4
        /*0018*/ 	.word	0x00000000
	.align		4
        /*001c*/ 	.word	0xfffffffc


//--------------------- .nv.constant4             --------------------------
	.section	.nv.constant4,"a",@progbits
	.align	8
	.align		8
.nv.constant4:
        /*0000*/ 	.dword	_ZN39_INTERNAL_4941a191_4_k_cu_ef648460_43024cuda3std3__45__cpo5beginE
	.align		8
        /*0008*/ 	.dword	_ZN39_INTERNAL_4941a191_4_k_cu_ef648460_43024cuda3std3__45__cpo3endE
	.align		8
        /*0010*/ 	.dword	_ZN39_INTERNAL_4941a191_4_k_cu_ef648460_43024cuda3std3__45__cpo6cbeginE
	.align		8
        /*0018*/ 	.dword	_ZN39_INTERNAL_4941a191_4_k_cu_ef648460_43024cuda3std3__45__cpo4cendE
	.align		8
        /*0020*/ 	.dword	_ZN39_INTERNAL_4941a191_4_k_cu_ef648460_43024cuda3std3__441_GLOBAL__N__4941a191_4_k_cu_ef648460_43026ignoreE
	.align		8
        /*0028*/ 	.dword	_ZN39_INTERNAL_4941a191_4_k_cu_ef648460_43024cuda3std3__419piecewise_constructE
	.align		8
        /*0030*/ 	.dword	_ZN39_INTERNAL_4941a191_4_k_cu_ef648460_43024cuda3std3__48in_placeE
	.align		8
        /*0038*/ 	.dword	_ZN39_INTERNAL_4941a191_4_k_cu_ef648460_43024cuda3std6ranges3__45__cpo4swapE
	.align		8
        /*0040*/ 	.dword	_ZN39_INTERNAL_4941a191_4_k_cu_ef648460_43024cuda3std6ranges3__45__cpo9iter_moveE
	.align		8
        /*0048*/ 	.dword	_ZN39_INTERNAL_4941a191_4_k_cu_ef648460_43024cute7productE
	.align		8
        /*0050*/ 	.dword	_ZN39_INTERNAL_4941a191_4_k_cu_ef648460_43024cute1_E


//--------------------- .text._ZN7cutlass13device_kernelINS_4gemm6kernel13GemmUniversalIN4cute5tupleIJiiiiEEENS1_10collective13CollectiveMmaINS1_37MainloopSm90TmaGmmaWarpSpecializedFP8ILi3ENS5_IJNS4_1CILi1EEESB_SB_EEENS1_35KernelTmaWarpSpecializedCooperativeEEENS5_IJNSA_ILi128EEENSA_ILi256EEESF_EEENS_12float_e4m3_tENS5_IJlSB_lEEESI_SJ_NS4_8TiledMMAINS4_8MMA_AtomIJNS4_4SM904GMMA31MMA_64x256x32_F32E4M3E4M3_SS_TNILNSN_7ScaleInE1ELSP_1EEEEEENS4_6LayoutINS5_IJNSA_ILi2EEESB_SB_EEENS5_IJSB_NSA_ILi0EEESV_EEEEENS5_IJNS4_10UnderscoreESY_SY_EEEEENS4_13SM90_TMA_LOADENS4_14ComposedLayoutINS4_7SwizzleILi3ELi4ELi3EEENS4_18smem_ptr_flag_bitsILi8EEENSS_INS5_IJNSA_ILi8EEESF_EEENS5_IJSF_SB_EEEEEEEvNS4_8identityES11_S1B_vS1C_EENS_8epilogue10collective6detail29Sm90TmaWarpSpecializedAdapterINS1F_15DefaultEpilogueISI_SJ_SJ_NS1E_6thread17LinearCombinationISI_Li1EffLNS1J_9ScaleType4KindE0ELNS_15FloatRoundStyleE2ESI_EENS1_15EpilogueDefaultEEEEEvvEEEEvNT_6ParamsE --------------------------
	.section	.text._ZN7cutlass13device_kernelINS_4gemm6kernel13GemmUniversalIN4cute5tupleIJiiiiEEENS1_10collective13CollectiveMmaINS1_37MainloopSm90TmaGmmaWarpSpecializedFP8ILi3ENS5_IJNS4_1CILi1EEESB_SB_EEENS1_35KernelTmaWarpSpecializedCooperativeEEENS5_IJNSA_ILi128EEENSA_ILi256EEESF_EEENS_12float_e4m3_tENS5_IJlSB_lEEESI_SJ_NS4_8TiledMMAINS4_8MMA_AtomIJNS4_4SM904GMMA31MMA_64x256x32_F32E4M3E4M3_SS_TNILNSN_7ScaleInE1ELSP_1EEEEEENS4_6LayoutINS5_IJNSA_ILi2EEESB_SB_EEENS5_IJSB_NSA_ILi0EEESV_EEEEENS5_IJNS4_10UnderscoreESY_SY_EEEEENS4_13SM90_TMA_LOADENS4_14ComposedLayoutINS4_7SwizzleILi3ELi4ELi3EEENS4_18smem_ptr_flag_bitsILi8EEENSS_INS5_IJNSA_ILi8EEESF_EEENS5_IJSF_SB_EEEEEEEvNS4_8identityES11_S1B_vS1C_EENS_8epilogue10collective6detail29Sm90TmaWarpSpecializedAdapterINS1F_15DefaultEpilogueISI_SJ_SJ_NS1E_6thread17LinearCombinationISI_Li1EffLNS1J_9ScaleType4KindE0ELNS_15FloatRoundStyleE2ESI_EENS1_15EpilogueDefaultEEEEEvvEEEEvNT_6ParamsE,"ax",@progbits
	.align	128
.text._ZN7cutlass13device_kernelINS_4gemm6kernel13GemmUniversalIN4cute5tupleIJiiiiEEENS1_10collective13CollectiveMmaINS1_37MainloopSm90TmaGmmaWarpSpecializedFP8ILi3ENS5_IJNS4_1CILi1EEESB_SB_EEENS1_35KernelTmaWarpSpecializedCooperativeEEENS5_IJNSA_ILi128EEENSA_ILi256EEESF_EEENS_12float_e4m3_tENS5_IJlSB_lEEESI_SJ_NS4_8TiledMMAINS4_8MMA_AtomIJNS4_4SM904GMMA31MMA_64x256x32_F32E4M3E4M3_SS_TNILNSN_7ScaleInE1ELSP_1EEEEEENS4_6LayoutINS5_IJNSA_ILi2EEESB_SB_EEENS5_IJSB_NSA_ILi0EEESV_EEEEENS5_IJNS4_10UnderscoreESY_SY_EEEEENS4_13SM90_TMA_LOADENS4_14ComposedLayoutINS4_7SwizzleILi3ELi4ELi3EEENS4_18smem_ptr_flag_bitsILi8EEENSS_INS5_IJNSA_ILi8EEESF_EEENS5_IJSF_SB_EEEEEEEvNS4_8identityES11_S1B_vS1C_EENS_8epilogue10collective6detail29Sm90TmaWarpSpecializedAdapterINS1F_15DefaultEpilogueISI_SJ_SJ_NS1E_6thread17LinearCombinationISI_Li1EffLNS1J_9ScaleType4KindE0ELNS_15FloatRoundStyleE2ESI_EENS1_15EpilogueDefaultEEEEEvvEEEEvNT_6ParamsE:
        .type           _ZN7cutlass13device_kernelINS_4gemm6kernel13GemmUniversalIN4cute5tupleIJiiiiEEENS1_10collective13CollectiveMmaINS1_37MainloopSm90TmaGmmaWarpSpecializedFP8ILi3ENS5_IJNS4_1CILi1EEESB_SB_EEENS1_35KernelTmaWarpSpecializedCooperativeEEENS5_IJNSA_ILi128EEENSA_ILi256EEESF_EEENS_12float_e4m3_tENS5_IJlSB_lEEESI_SJ_NS4_8TiledMMAINS4_8MMA_AtomIJNS4_4SM904GMMA31MMA_64x256x32_F32E4M3E4M3_SS_TNILNSN_7ScaleInE1ELSP_1EEEEEENS4_6LayoutINS5_IJNSA_ILi2EEESB_SB_EEENS5_IJSB_NSA_ILi0EEESV_EEEEENS5_IJNS4_10UnderscoreESY_SY_EEEEENS4_13SM90_TMA_LOADENS4_14ComposedLayoutINS4_7SwizzleILi3ELi4ELi3EEENS4_18smem_ptr_flag_bitsILi8EEENSS_INS5_IJNSA_ILi8EEESF_EEENS5_IJSF_SB_EEEEEEEvNS4_8identityES11_S1B_vS1C_EENS_8epilogue10collective6detail29Sm90TmaWarpSpecializedAdapterINS1F_15DefaultEpilogueISI_SJ_SJ_NS1E_6thread17LinearCombinationISI_Li1EffLNS1J_9ScaleType4KindE0ELNS_15FloatRoundStyleE2ESI_EENS1_15EpilogueDefaultEEEEEvvEEEEvNT_6ParamsE,@function
        .size           _ZN7cutlass13device_kernelINS_4gemm6kernel13GemmUniversalIN4cute5tupleIJiiiiEEENS1_10collective13CollectiveMmaINS1_37MainloopSm90TmaGmmaWarpSpecializedFP8ILi3ENS5_IJNS4_1CILi1EEESB_SB_EEENS1_35KernelTmaWarpSpecializedCooperativeEEENS5_IJNSA_ILi128EEENSA_ILi256EEESF_EEENS_12float_e4m3_tENS5_IJlSB_lEEESI_SJ_NS4_8TiledMMAINS4_8MMA_AtomIJNS4_4SM904GMMA31MMA_64x256x32_F32E4M3E4M3_SS_TNILNSN_7ScaleInE1ELSP_1EEEEEENS4_6LayoutINS5_IJNSA_ILi2EEESB_SB_EEENS5_IJSB_NSA_ILi0EEESV_EEEEENS5_IJNS4_10UnderscoreESY_SY_EEEEENS4_13SM90_TMA_LOADENS4_14ComposedLayoutINS4_7SwizzleILi3ELi4ELi3EEENS4_18smem_ptr_flag_bitsILi8EEENSS_INS5_IJNSA_ILi8EEESF_EEENS5_IJSF_SB_EEEEEEEvNS4_8identityES11_S1B_vS1C_EENS_8epilogue10collective6detail29Sm90TmaWarpSpecializedAdapterINS1F_15DefaultEpilogueISI_SJ_SJ_NS1E_6thread17LinearCombinationISI_Li1EffLNS1J_9ScaleType4KindE0ELNS_15FloatRoundStyleE2ESI_EENS1_15EpilogueDefaultEEEEEvvEEEEvNT_6ParamsE,(.L_x_327 - _ZN7cutlass13device_kernelINS_4gemm6kernel13GemmUniversalIN4cute5tupleIJiiiiEEENS1_10collective13CollectiveMmaINS1_37MainloopSm90TmaGmmaWarpSpecializedFP8ILi3ENS5_IJNS4_1CILi1EEESB_SB_EEENS1_35KernelTmaWarpSpecializedCooperativeEEENS5_IJNSA_ILi128EEENSA_ILi256EEESF_EEENS_12float_e4m3_tENS5_IJlSB_lEEESI_SJ_NS4_8TiledMMAINS4_8MMA_AtomIJNS4_4SM904GMMA31MMA_64x256x32_F32E4M3E4M3_SS_TNILNSN_7ScaleInE1ELSP_1EEEEEENS4_6LayoutINS5_IJNSA_ILi2EEESB_SB_EEENS5_IJSB_NSA_ILi0EEESV_EEEEENS5_IJNS4_10UnderscoreESY_SY_EEEEENS4_13SM90_TMA_LOADENS4_14ComposedLayoutINS4_7SwizzleILi3ELi4ELi3EEENS4_18smem_ptr_flag_bitsILi8EEENSS_INS5_IJNSA_ILi8EEESF_EEENS5_IJSF_SB_EEEEEEEvNS4_8identityES11_S1B_vS1C_EENS_8epilogue10collective6detail29Sm90TmaWarpSpecializedAdapterINS1F_15DefaultEpilogueISI_SJ_SJ_NS1E_6thread17LinearCombinationISI_Li1EffLNS1J_9ScaleType4KindE0ELNS_15FloatRoundStyleE2ESI_EENS1_15EpilogueDefaultEEEEEvvEEEEvNT_6ParamsE)
        .other          _ZN7cutlass13device_kernelINS_4gemm6kernel13GemmUniversalIN4cute5tupleIJiiiiEEENS1_10collective13CollectiveMmaINS1_37MainloopSm90TmaGmmaWarpSpecializedFP8ILi3ENS5_IJNS4_1CILi1EEESB_SB_EEENS1_35KernelTmaWarpSpecializedCooperativeEEENS5_IJNSA_ILi128EEENSA_ILi256EEESF_EEENS_12float_e4m3_tENS5_IJlSB_lEEESI_SJ_NS4_8TiledMMAINS4_8MMA_AtomIJNS4_4SM904GMMA31MMA_64x256x32_F32E4M3E4M3_SS_TNILNSN_7ScaleInE1ELSP_1EEEEEENS4_6LayoutINS5_IJNSA_ILi2EEESB_SB_EEENS5_IJSB_NSA_ILi0EEESV_EEEEENS5_IJNS4_10UnderscoreESY_SY_EEEEENS4_13SM90_TMA_LOADENS4_14ComposedLayoutINS4_7SwizzleILi3ELi4ELi3EEENS4_18smem_ptr_flag_bitsILi8EEENSS_INS5_IJNSA_ILi8EEESF_EEENS5_IJSF_SB_EEEEEEEvNS4_8identityES11_S1B_vS1C_EENS_8epilogue10collective6detail29Sm90TmaWarpSpecializedAdapterINS1F_15DefaultEpilogueISI_SJ_SJ_NS1E_6thread17LinearCombinationISI_Li1EffLNS1J_9ScaleType4KindE0ELNS_15FloatRoundStyleE2ESI_EENS1_15EpilogueDefaultEEEEEvvEEEEvNT_6ParamsE,@"STO_CUDA_ENTRY STV_DEFAULT"
_ZN7cutlass13device_kernelINS_4gemm6kernel13GemmUniversalIN4cute5tupleIJiiiiEEENS1_10collective13CollectiveMmaINS1_37MainloopSm90TmaGmmaWarpSpecializedFP8ILi3ENS5_IJNS4_1CILi1EEESB_SB_EEENS1_35KernelTmaWarpSpecializedCooperativeEEENS5_IJNSA_ILi128EEENSA_ILi256EEESF_EEENS_12float_e4m3_tENS5_IJlSB_lEEESI_SJ_NS4_8TiledMMAINS4_8MMA_AtomIJNS4_4SM904GMMA31MMA_64x256x32_F32E4M3E4M3_SS_TNILNSN_7ScaleInE1ELSP_1EEEEEENS4_6LayoutINS5_IJNSA_ILi2EEESB_SB_EEENS5_IJSB_NSA_ILi0EEESV_EEEEENS5_IJNS4_10UnderscoreESY_SY_EEEEENS4_13SM90_TMA_LOADENS4_14ComposedLayoutINS4_7SwizzleILi3ELi4ELi3EEENS4_18smem_ptr_flag_bitsILi8EEENSS_INS5_IJNSA_ILi8EEESF_EEENS5_IJSF_SB_EEEEEEEvNS4_8identityES11_S1B_vS1C_EENS_8epilogue10collective6detail29Sm90TmaWarpSpecializedAdapterINS1F_15DefaultEpilogueISI_SJ_SJ_NS1E_6thread17LinearCombinationISI_Li1EffLNS1J_9ScaleType4KindE0ELNS_15FloatRoundStyleE2ESI_EENS1_15EpilogueDefaultEEEEEvvEEEEvNT_6ParamsE:
[----:B------:R-:W0:Y:S02]  /*0000*/  LDC R1, c[0x0][0x28] ;  /* 0x00000a00ff017b82 */ /* 0x000e240000000800 */
[----:B0-----:R-:W-:Y:S01]  /*0010*/  VIADD R1, R1, 0xffffff10 ;  /* 0xffffff1001017836 */ /* 0x001fe20000000000 */
[----:B------:R-:W0:Y:S01]  /*0020*/  S2R R2, SR_TID.X ;  /* 0x0000000000027919 */ /* 0x000e220000002100 */
[----:B------:R-:W-:Y:S01]  /*0030*/  ELECT P0, URZ, PT ;  /* 0x00000000003f782f */ /* 0x000fe20003800000 */
[----:B------:R-:W-:Y:S01]  /*0040*/  BSSY B0, `(.L_x_0) ;  /* 0x0000015000007945 */ /* 0x000fe20003800000 */
[--C-:B0-----:R-:W-:Y:S02]  /*0050*/  SHF.R.U32.HI R0, RZ, 0x5, R2.reuse ;  /* 0x00000005ff007819 */ /* 0x101fe40000011602 */
[----:B------:R-:W-:-:S03]  /*0060*/  SHF.R.U32.HI R2, RZ, 0x7, R2 ;  /* 0x00000007ff027819 */ /* 0x000fc60000011602 */
[----:B------:R-:W0:Y:S04]  /*0070*/  SHFL.IDX PT, R3, R0, RZ, 0x1f ;  /* 0x00001fff00037589 */ /* 0x000e2800000e0000 */
[----:B------:R-:W1:Y:S01]  /*0080*/  SHFL.IDX PT, R2, R2, RZ, 0x1f ;  /* 0x00001fff02027589 */ /* 0x000e6200000e0000 */
[----:B0-----:R-:W-:Y:S02]  /*0090*/  R2UR UR4, R3 ;  /* 0x00000000030472ca */ /* 0x001fe400000e0000 */
[----:B-1----:R-:W-:-:S11]  /*00a0*/  R2UR UR6, R2 ;  /* 0x00000000020672ca */ /* 0x002fd600000e0000 */
[----:B------:R-:W-:Y:S02]  /*00b0*/  USHF.R.S32.HI UR5, URZ, 0x1f, UR4 ;  /* 0x0000001f3f057899 */ /* 0x000fe40008011404 */
[----:B------:R-:W-:Y:S02]  /*00c0*/  ISETP.NE.OR P0, PT, RZ, UR4, !P0 ;  /* 0x00000004ff007c0c */ /* 0x000fe4000c705670 */
[----:B------:R-:W-:-:S04]  /*00d0*/  ULEA.HI UR5, UR5, UR4, URZ, 0x2 ;  /* 0x0000000405057291 */ /* 0x000fc8000f8f103f */
[----:B------:R-:W-:-:S04]  /*00e0*/  ULOP3.LUT UR5, UR5, 0xfffffffc, URZ, 0xc0, !UPT ;  /* 0xfffffffc05057892 */ /* 0x000fc8000f8ec03f */
[----:B------:R-:W-:-:S03]  /*00f0*/  UIADD3 UR8, UR4, -UR5, URZ ;  /* 0x8000000504087290 */ /* 0x000fc6000fffe03f */
[----:B------:R-:W-:Y:S09]  /*0100*/  @P0 BRA `(.L_x_1) ;  /* 0x0000000000200947 */ /* 0x000ff20003800000 */
[----:B------:R-:W-:Y:S02]  /*0110*/  ULDC.64 UR4, c[0x0][0x198] ;  /* 0x0000660000047ab9 */ /* 0x000fe40000000a00 */
[----:B------:R-:W-:Y:S02]  /*0120*/  UIADD3 UR10, UP0, UR4, 0xf0, URZ ;  /* 0x000000f0040a7890 */ /* 0x000fe4000ff1e03f */
[----:B------:R-:W-:Y:S02]  /*0130*/  UIADD3 UR4, UP1, UR4, 0x1f0, URZ ;  /* 0x000001f004047890 */ /* 0x000fe4000ff3e03f */
[----:B------:R-:W-:Y:S02]  /*0140*/  UIADD3.X UR11, URZ, UR5, URZ, UP0, !UPT ;  /* 0x000000053f0b7290 */ /* 0x000fe400087fe43f */
[----:B------:R-:W-:-:S07]  /*0150*/  UIADD3.X UR5, URZ, UR5, URZ, UP1, !UPT ;  /* 0x000000053f057290 */ /* 0x000fce0008ffe43f */
[----:B------:R0:W-:Y:S02]  /*0160*/  UTMACCTL.PF [UR10] ;  /* 0x000000000a0079b9 */ /* 0x0001e40008040000 */
[----:B------:R0:W-:Y:S02]  /*0170*/  UTMACCTL.PF [UR4] ;  /* 0x00000000040079b9 */ /* 0x0001e40008040000 */
[----:B0-----:R-:W-:Y:S01]  /*0180*/  NOP ;  /* 0x0000000000007918 */ /* 0x001fe20000000000 */
.L_x_1:
[----:B------:R-:W-:Y:S05]  /*0190*/  BSYNC B0 ;  /* 0x0000000000007941 */ /* 0x000fea0003800000 */
.L_x_0:
[----:B------:R-:W0:Y:S01]  /*01a0*/  SHFL.IDX PT, R2, R0, RZ, 0x1f ;  /* 0x00001fff00027589 */ /* 0x000e2200000e0000 */
[----:B------:R-:W-:Y:S01]  /*01b0*/  UISETP.NE.AND UP0, UPT, UR8, 0x3, UPT ;  /* 0x000000030800788c */ /* 0x000fe2000bf05270 */
[----:B------:R-:W-:Y:S01]  /*01c0*/  ISETP.NE.AND P1, PT, RZ, UR6, PT ;  /* 0x00000006ff007c0c */ /* 0x000fe2000bf25270 */
[----:B------:R-:W-:Y:S02]  /*01d0*/  UIADD3 UR10, UR6, -0x1, URZ ;  /* 0xffffffff060a7890 */ /* 0x000fe4000fffe03f */
[----:B------:R-:W-:Y:S02]  /*01e0*/  UISETP.EQ.OR UP0, UPT, UR8, URZ, !UP0 ;  /* 0x0000003f0800728c */ /* 0x000fe4000c702670 */
[----:B------:R-:W-:Y:S02]  /*01f0*/  UISETP.GE.U32.AND UP1, UPT, UR10, 0x2, UPT ;  /* 0x000000020a00788c */ /* 0x000fe4000bf26070 */
[----:B------:R-:W-:-:S04]  /*0200*/  UISETP.EQ.AND UP0, UPT, UR6, URZ, UP0 ;  /* 0x0000003f0600728c */ /* 0x000fc80008702270 */
[----:B------:R-:W-:-:S04]  /*0210*/  USEL UR13, URZ, 0x1, !UP0 ;  /* 0x000000013f0d7887 */ /* 0x000fc8000c000000 */
[----:B------:R-:W-:Y:S01]  /*0220*/  USEL UR13, UR13, 0x2, UP1 ;  /* 0x000000020d0d7887 */ /* 0x000fe20008800000 */
[----:B0-----:R-:W-:-:S13]  /*0230*/  ISETP.NE.AND P0, PT, R2, RZ, PT ;  /* 0x000000ff0200720c */ /* 0x001fda0003f05270 */
[----:B------:R-:W-:Y:S05]  /*0240*/  @P0 BRA `(.L_x_2) ;  /* 0x0000000000500947 */ /* 0x000fea0003800000 */
[----:B------:R-:W0:Y:S01]  /*0250*/  S2UR UR9, SR_CgaCtaId ;  /* 0x00000000000979c3 */ /* 0x000e220000008800 */
[----:B------:R-:W-:Y:S01]  /*0260*/  UMOV UR4, 0x400 ;  /* 0x0000040000047882 */ /* 0x000fe20000000000 */
[----:B------:R-:W-:Y:S01]  /*0270*/  UMOV UR5, 0x1 ;  /* 0x0000000100057882 */ /* 0x000fe20000000000 */
[----:B------:R-:W-:Y:S01]  /*0280*/  UMOV UR6, 0x100 ;  /* 0x0000010000067882 */ /* 0x000fe20000000000 */
[----:B------:R-:W-:Y:S01]  /*0290*/  ELECT P0, URZ, PT ;  /* 0x00000000003f782f */ /* 0x000fe20003800000 */
[----:B------:R-:W-:-:S04]  /*02a0*/  UIADD3 UR6, -UR6, 0x100000, URZ ;  /* 0x0010000006067890 */ /* 0x000fc8000fffe13f */
[----:B------:R-:W-:Y:S02]  /*02b0*/  USHF.L.U32 UR7, UR6, 0xb, URZ ;  /* 0x0000000b06077899 */ /* 0x000fe4000800063f */
[----:B------:R-:W-:Y:S02]  /*02c0*/  USHF.L.U32 UR6, UR6, 0x1, URZ ;  /* 0x0000000106067899 */ /* 0x000fe4000800063f */
[----:B0-----:R-:W-:Y:S02]  /*02d0*/  ULEA UR9, UR9, UR4, 0x18 ;  /* 0x0000000409097291 */ /* 0x001fe4000f8ec03f */
[----:B------:R-:W-:-:S04]  /*02e0*/  UIADD3 UR4, -UR5, 0x100000, URZ ;  /* 0x0010000005047890 */ /* 0x000fc8000fffe13f */
[----:B------:R-:W-:Y:S02]  /*02f0*/  USHF.L.U32 UR5, UR4, 0xb, URZ ;  /* 0x0000000b04057899 */ /* 0x000fe4000800063f */
[----:B------:R-:W-:Y:S01]  /*0300*/  USHF.L.U32 UR4, UR4, 0x1, URZ ;  /* 0x0000000104047899 */ /* 0x000fe2000800063f */
[----:B------:R-:W0:Y:S11]  /*0310*/  FENCE.VIEW.ASYNC.S ;  /* 0x00000000000073c6 */ /* 0x000e360000000000 */
[----:B0-----:R0:W1:Y:S01]  /*0320*/  SYNCS.EXCH.64 URZ, [UR9], UR4 ;  /* 0x00000004093f75b2 */ /* 0x0010620008000100 */
[----:B------:R0:W2:Y:S01]  /*0330*/  SYNCS.EXCH.64 URZ, [UR9+0x18], UR6 ;  /* 0x00001806093f75b2 */ /* 0x0000a20008000100 */
[----:B------:R0:W3:Y:S01]  /*0340*/  SYNCS.EXCH.64 URZ, [UR9+0x8], UR4 ;  /* 0x00000804093f75b2 */ /* 0x0000e20008000100 */
[----:B------:R0:W4:Y:S01]  /*0350*/  SYNCS.EXCH.64 URZ, [UR9+0x20], UR6 ;  /* 0x00002006093f75b2 */ /* 0x0001220008000100 */
[----:B------:R0:W0:Y:S01]  /*0360*/  SYNCS.EXCH.64 URZ, [UR9+0x10], UR4 ;  /* 0x00001004093f75b2 */ /* 0x0000220008000100 */
[----:B------:R0:W0:Y:S01]  /*0370*/  SYNCS.EXCH.64 URZ, [UR9+0x28], UR6 ;  /* 0x00002806093f75b2 */ /* 0x0000220008000100 */
[----:B------:R-:W-:Y:S01]  /*0380*/  NOP ;  /* 0x0000000000007918 */ /* 0x000fe20000000000 */
.L_x_2:
[----:B------:R-:W5:Y:S01]  /*0390*/  SHFL.IDX PT, R0, R0, RZ, 0x1f ;  /* 0x00001fff00007589 */ /* 0x000f6200000e0000 */
[----:B------:R-:W1:Y:S01]  /*03a0*/  LDC R2, c[0x0][0x65c] ;  /* 0x00019700ff027b82 */ /* 0x000e620000000800 */
[----:B------:R-:W-:Y:S01]  /*03b0*/  ELECT P0, URZ, PT ;  /* 0x00000000003f782f */ /* 0x000fe20003800000 */
[----:B------:R-:W-:Y:S01]  /*03c0*/  IMAD.MOV.U32 R3, RZ, RZ, RZ ;  /* 0x000000ffff037224 */ /* 0x000fe200078e00ff */
[----:B0-----:R-:W-:Y:S01]  /*03d0*/  UMOV UR4, 0x20 ;  /* 0x0000002000047882 */ /* 0x001fe20000000000 */
[----:B------:R-:W-:Y:S01]  /*03e0*/  NOP ;  /* 0x0000000000007918 */ /* 0x000fe20000000000 */
[----:B------:R-:W-:Y:S01]  /*03f0*/  NOP ;  /* 0x0000000000007918 */ /* 0x000fe20000000000 */
[----:B-----5:R-:W-:Y:S02]  /*0400*/  ISETP.NE.OR P0, PT, R0, RZ, !P0 ;  /* 0x000000ff0000720c */ /* 0x020fe40004705670 */
[----:B-1----:R-:W-:Y:S01]  /*0410*/  ISETP.NE.AND P2, PT, R2, 0x1, PT ;  /* 0x000000010200780c */ /* 0x002fe20003f45270 */
[----:B------:R-:W0:Y:S01]  /*0420*/  S2R R0, SR_CTAID.Y ;  /* 0x0000000000007919 */ /* 0x000e220000002600 */
[----:B------:R-:W1:Y:S09]  /*0430*/  S2R R2, SR_CTAID.X ;  /* 0x0000000000027919 */ /* 0x000e720000002500 */
[----:B------:R-:W-:Y:S01]  /*0440*/  VOTEU.ALL UP0, P0 ;  /* 0x00000000003f7886 */ /* 0x000fe20000000000 */
[----:B------:R-:W-:Y:S01]  /*0450*/  VOTEU.ALL UP1, P0 ;  /* 0x00000000003f7886 */ /* 0x000fe20000020000 */
[----:B------:R-:W1:Y:S01]  /*0460*/  @P2 LDC R7, c[0x0][0x10] ;  /* 0x00000400ff072b82 */ /* 0x000e620000000800 */
[----:B------:R-:W-:-:S02]  /*0470*/  @P2 IMAD.MOV.U32 R5, RZ, RZ, RZ ;  /* 0x000000ffff052224 */ /* 0x000fc400078e00ff */
[----:B------:R-:W-:Y:S01]  /*0480*/  @P2 IMAD.MOV.U32 R11, RZ, RZ, RZ ;  /* 0x000000ffff0b2224 */ /* 0x000fe200078e00ff */
[----:B------:R-:W-:Y:S01]  /*0490*/  @!UP0 UMOV UR6, 0x400 ;  /* 0x0000040000068882 */ /* 0x000fe20000000000 */
[----:B------:R-:W-:-:S04]  /*04a0*/  @!UP0 UIADD3 UR4, -UR4, 0x100000, URZ ;  /* 0x0010000004048890 */ /* 0x000fc8000fffe13f */
[----:B------:R-:W-:Y:S02]  /*04b0*/  @!UP0 USHF.L.U32 UR5, UR4, 0xb, URZ ;  /* 0x0000000b04058899 */ /* 0x000fe4000800063f */
[----:B------:R-:W-:Y:S01]  /*04c0*/  @!UP0 USHF.L.U32 UR4, UR4, 0x1, URZ ;  /* 0x0000000104048899 */ /* 0x000fe2000800063f */
[----:B------:R-:W5:Y:S08]  /*04d0*/  @!P2 LDC R9, c[0x0][0xc] ;  /* 0x00000300ff09ab82 */ /* 0x000f700000000800 */
[----:B------:R-:W2:Y:S01]  /*04e0*/  @!UP0 S2UR UR7, SR_CgaCtaId ;  /* 0x00000000000789c3 */ /* 0x000ea20000008800 */
[----:B0-----:R-:W-:-:S04]  /*04f0*/  @P2 IMAD.MOV.U32 R4, RZ, RZ, R0 ;  /* 0x000000ffff042224 */ /* 0x001fc800078e0000 */
[----:B-1----:R-:W-:-:S04]  /*0500*/  @P2 IMAD.WIDE.U32 R6, R2, R7, R4 ;  /* 0x0000000702062225 */ /* 0x002fc800078e0004 */
[----:B------:R-:W-:Y:S02]  /*0510*/  @P2 IMAD.MOV.U32 R16, RZ, RZ, R6 ;  /* 0x000000ffff102224 */ /* 0x000fe400078e0006 */
[----:B------:R-:W-:Y:S02]  /*0520*/  @P2 IMAD.IADD R17, R7, 0x1, R11 ;  /* 0x0000000107112824 */ /* 0x000fe400078e020b */
[----:B-----5:R-:W-:-:S04]  /*0530*/  @!P2 IMAD.WIDE.U32 R4, R9, R0, R2 ;  /* 0x000000000904a225 */ /* 0x020fc800078e0002 */
[----:B------:R-:W-:Y:S02]  /*0540*/  @!P2 IMAD.MOV.U32 R16, RZ, RZ, R4 ;  /* 0x000000ffff10a224 */ /* 0x000fe400078e0004 */
[----:B------:R-:W-:Y:S01]  /*0550*/  @!P2 IMAD.MOV.U32 R17, RZ, RZ, R5 ;  /* 0x000000ffff11a224 */ /* 0x000fe200078e0005 */
[----:B--2---:R-:W-:Y:S02]  /*0560*/  @!UP0 ULEA UR6, UR7, UR6, 0x18 ;  /* 0x0000000607068291 */ /* 0x004fe4000f8ec03f */
[----:B------:R0:W-:Y:S01]  /*0570*/  STL [R1+0x74], R16 ;  /* 0x0000741001007387 */ /* 0x0001e20000100800 */
[----:B------:R-:W-:-:S03]  /*0580*/  VOTEU.ALL UP0, P0 ;  /* 0x00000000003f7886 */ /* 0x000fc60000000000 */
[----:B------:R0:W-:Y:S04]  /*0590*/  STL [R1+0x70], R17 ;  /* 0x0000701101007387 */ /* 0x0001e80000100800 */
[----:B------:R-:W1:Y:S02]  /*05a0*/  FENCE.VIEW.ASYNC.S ;  /* 0x00000000000073c6 */ /* 0x000e640000000000 */
[----:B-1----:R0:W3:Y:S01]  /*05b0*/  @!UP0 SYNCS.EXCH.64 URZ, [UR6+0x40], UR4 ;  /* 0x00004004063f85b2 */ /* 0x0020e20008000100 */
[----:B------:R0:W3:Y:S01]  /*05c0*/  @!UP1 SYNCS.EXCH.64 URZ, [UR6+0x48], UR4 ;  /* 0x00004804063f95b2 */ /* 0x0000e20008000100 */
[----:B------:R-:W-:Y:S01]  /*05d0*/  NOP ;  /* 0x0000000000007918 */ /* 0x000fe20000000000 */
[----:B---34-:R-:W-:Y:S06]  /*05e0*/  BAR.SYNC.DEFER_BLOCKING 0x0 ;  /* 0x0000000000007b1d */ /* 0x018fec0000010000 */
[----:B0-----:R-:W-:Y:S05]  /*05f0*/  @!P1 BRA `(.L_x_3) ;  /* 0x000000e000d49947 */ /* 0x001fea0003800000 */
[----:B------:R-:W-:-:S06]  /*0600*/  UISETP.GT.U32.AND UP0, UPT, UR10, 0x1, UPT ;  /* 0x000000010a00788c */ /* 0x000fcc000bf04070 */
[----:B------:R-:W-:-:S13]  /*0610*/  PLOP3.LUT P0, PT, PT, PT, UP0, 0x80, 0x0 ;  /* 0x000000000000781c */ /* 0x000fda0003f0f008 */
[----:B------:R-:W-:Y:S05]  /*0620*/  @P0 EXIT ;  /* 0x000000000000094d */ /* 0x000fea0003800000 */
[----:B------:R-:W-:Y:S01]  /*0630*/  IMAD.MOV.U32 R6, RZ, RZ, -0x1 ;  /* 0xffffffffff067424 */ /* 0x000fe200078e00ff */
[----:B------:R-:W-:Y:S01]  /*0640*/  ULDC.64 UR4, c[0x0][0x650] ;  /* 0x0001940000047ab9 */ /* 0x000fe20000000a00 */
[----:B------:R-:W-:Y:S01]  /*0650*/  IMAD.MOV.U32 R5, RZ, RZ, -0x1 ;  /* 0xffffffffff057424 */ /* 0x000fe200078e00ff */
[----:B------:R-:W-:Y:S01]  /*0660*/  ISETP.GE.U32.AND P0, PT, R16, UR4, PT ;  /* 0x0000000410007c0c */ /* 0x000fe2000bf06070 */
[----:B------:R-:W-:Y:S01]  /*0670*/  UMOV UR24, 0xffffffff ;  /* 0xffffffff00187882 */ /* 0x000fe20000000000 */
[----:B------:R0:W-:Y:S01]  /*0680*/  STL [R1+0x7c], R6 ;  /* 0x00007c0601007387 */ /* 0x0001e20000100800 */
[----:B------:R-:W-:Y:S02]  /*0690*/  PRMT R4, RZ, 0x7610, R4 ;  /* 0x00007610ff047816 */ /* 0x000fe40000000004 */
[----:B------:R-:W-:Y:S01]  /*06a0*/  ISETP.GE.U32.AND.EX P0, PT, R17, UR5, PT, P0 ;  /* 0x0000000511007c0c */ /* 0x000fe2000bf06100 */
[----:B------:R0:W-:-:S12]  /*06b0*/  STL [R1+0x78], R5 ;  /* 0x0000780501007387 */ /* 0x0001d80000100800 */
[----:B0-----:R-:W-:Y:S05]  /*06c0*/  @P0 BRA `(.L_x_4) ;  /* 0x0000000400680947 */ /* 0x001fea0003800000 */
[----:B------:R-:W0:Y:S01]  /*06d0*/  LDC.64 R12, c[0x0][0x628] ;  /* 0x00018a00ff0c7b82 */ /* 0x000e220000000a00 */
[----:B------:R-:W-:Y:S02]  /*06e0*/  IMAD.MOV.U32 R4, RZ, RZ, R16 ;  /* 0x000000ffff047224 */ /* 0x000fe400078e0010 */
[----:B------:R-:W-:-:S05]  /*06f0*/  IMAD.MOV.U32 R5, RZ, RZ, R17 ;  /* 0x000000ffff057224 */ /* 0x000fca00078e0011 */
[----:B------:R-:W1:Y:S08]  /*0700*/  LDC R10, c[0x0][0x630] ;  /* 0x00018c00ff0a7b82 */ /* 0x000e700000000800 */
[----:B------:R-:W2:Y:S01]  /*0710*/  LDC.64 R14, c[0x0][0x620] ;  /* 0x00018800ff0e7b82 */ /* 0x000ea20000000a00 */
[----:B0-----:R-:W-:-:S04]  /*0720*/  ISETP.NE.U32.AND P0, PT, R12, RZ, PT ;  /* 0x000000ff0c00720c */ /* 0x001fc80003f05070 */
[----:B------:R-:W-:-:S13]  /*0730*/  ISETP.NE.AND.EX P0, PT, R13, RZ, PT, P0 ;  /* 0x000000ff0d00720c */ /* 0x000fda0003f05300 */
[----:B-12---:R-:W-:Y:S05]  /*0740*/  @!P0 BRA `(.L_x_5) ;  /* 0x0000000000288947 */ /* 0x006fea0003800000 */
[----:B------:R-:W0:Y:S02]  /*0750*/  LDC R9, c[0x0][0x634] ;  /* 0x00018d00ff097b82 */ /* 0x000e240000000800 */
[----:B0-----:R-:W-:-:S05]  /*0760*/  IADD3 R9, P0, R16, R9, RZ ;  /* 0x0000000910097210 */ /* 0x001fca0007f1e0ff */
[----:B------:R-:W-:-:S04]  /*0770*/  IMAD.X R11, RZ, RZ, R17, P0 ;  /* 0x000000ffff0b7224 */ /* 0x000fc800000e0611 */
[----:B------:R-:W-:-:S04]  /*0780*/  IMAD.WIDE.U32 R4, R11, R12, RZ ;  /* 0x0000000c0b047225 */ /* 0x000fc800078e00ff */
[----:B------:R-:W-:-:S04]  /*0790*/  IMAD.WIDE.U32 R6, P0, R9, R13, R4 ;  /* 0x0000000d09067225 */ /* 0x000fc80007800004 */
[----:B------:R-:W-:-:S04]  /*07a0*/  IMAD.WIDE.U32 R4, R9, R12, RZ ;  /* 0x0000000c09047225 */ /* 0x000fc800078e00ff */
[----:B------:R-:W-:Y:S01]  /*07b0*/  IMAD.X R9, RZ, RZ, RZ, P0 ;  /* 0x000000ffff097224 */ /* 0x000fe200000e06ff */
[----:B------:R-:W-:Y:S01]  /*07c0*/  IADD3 RZ, P0, R5, R6, RZ ;  /* 0x0000000605ff7210 */ /* 0x000fe20007f1e0ff */
[----:B------:R-:W-:-:S04]  /*07d0*/  IMAD.MOV.U32 R8, RZ, RZ, R7 ;  /* 0x000000ffff087224 */ /* 0x000fc800078e0007 */
[----:B------:R-:W-:-:S08]  /*07e0*/  IMAD.WIDE.U32.X R4, R11, R13, R8, P0 ;  /* 0x0000000d0b047225 */ /* 0x000fd000000e0408 */
.L_x_5:
[-CC-:B------:R-:W-:Y:S01]  /*07f0*/  SHF.R.U64 R24, R4, R10.reuse, R5.reuse ;  /* 0x0000000a04187219 */ /* 0x180fe20000001205 */
[----:B------:R-:W0:Y:S01]  /*0800*/  LDC R8, c[0x0][0x618] ;  /* 0x00018600ff087b82 */ /* 0x000e220000000800 */
[----:B------:R-:W-:Y:S01]  /*0810*/  SHF.R.U32.HI R4, RZ, R10, R5 ;  /* 0x0000000aff047219 */ /* 0x000fe20000011605 */
[----:B------:R-:W-:Y:S01]  /*0820*/  ULDC UR4, c[0x0][0x150] ;  /* 0x0000540000047ab9 */ /* 0x000fe20000000800 */
[----:B------:R-:W-:Y:S01]  /*0830*/  IADD3 R9, P0, RZ, -R24, RZ ;  /* 0x80000018ff097210 */ /* 0x000fe20007f1e0ff */
[----:B------:R-:W-:Y:S01]  /*0840*/  IMAD.MOV.U32 R5, RZ, RZ, R17 ;  /* 0x000000ffff057224 */ /* 0x000fe200078e0011 */
[----:B------:R-:W-:-:S03]  /*0850*/  I2FP.F32.U32 R3, R2 ;  /* 0x0000000200037245 */ /* 0x000fc60000201000 */
[----:B------:R-:W1:Y:S01]  /*0860*/  LDC.64 R18, c[0x0][0x640] ;  /* 0x00019000ff127b82 */ /* 0x000e620000000a00 */
[----:B------:R-:W-:Y:S02]  /*0870*/  IMAD.X R11, RZ, RZ, ~R4, P0 ;  /* 0x000000ffff0b7224 */ /* 0x000fe400000e0e04 */
[----:B------:R-:W-:Y:S01]  /*0880*/  FMUL R3, R3, UR4 ;  /* 0x0000000403037c20 */ /* 0x000fe20008400000 */
[----:B------:R-:W-:Y:S01]  /*0890*/  IMAD.MOV.U32 R4, RZ, RZ, R16 ;  /* 0x000000ffff047224 */ /* 0x000fe200078e0010 */
[----:B------:R-:W-:Y:S01]  /*08a0*/  ULDC UR4, c[0x0][0x154] ;  /* 0x0000550000047ab9 */ /* 0x000fe20000000800 */
[-C--:B------:R-:W-:Y:S02]  /*08b0*/  IMAD R6, R11, R14.reuse, RZ ;  /* 0x0000000e0b067224 */ /* 0x080fe400078e02ff */
[C---:B------:R-:W-:Y:S01]  /*08c0*/  IMAD.WIDE.U32 R4, R9.reuse, R14, R4 ;  /* 0x0000000e09047225 */ /* 0x040fe200078e0004 */
[----:B------:R-:W2:Y:S01]  /*08d0*/  LDC R10, c[0x0][0x608] ;  /* 0x00018200ff0a7b82 */ /* 0x000ea20000000800 */
[----:B------:R-:W3:Y:S02]  /*08e0*/  F2I.U32.TRUNC.NTZ R3, R3 ;  /* 0x0000000300037305 */ /* 0x000ee4000020f000 */
[----:B------:R-:W-:-:S04]  /*08f0*/  IMAD R9, R9, R15, R6 ;  /* 0x0000000f09097224 */ /* 0x000fc800078e0206 */
[----:B------:R-:W-:Y:S01]  /*0900*/  IMAD.IADD R5, R5, 0x1, R9 ;  /* 0x0000000105057824 */ /* 0x000fe200078e0209 */
[----:B------:R-:W4:Y:S01]  /*0910*/  LDC R7, c[0x0][0x144] ;  /* 0x00005100ff077b82 */ /* 0x000f220000000800 */
[----:B------:R-:W-:-:S03]  /*0920*/  IMAD.MOV.U32 R9, RZ, RZ, 0x1 ;  /* 0x00000001ff097424 */ /* 0x000fc600078e00ff */
[----:B0-----:R-:W-:Y:S02]  /*0930*/  SHF.R.U64 R12, R4, R8, R5 ;  /* 0x00000008040c7219 */ /* 0x001fe40000001205 */
[----:B------:R-:W-:Y:S02]  /*0940*/  I2FP.F32.U32 R4, R0 ;  /* 0x0000000000047245 */ /* 0x000fe40000201000 */
[----:B------:R-:W0:Y:S01]  /*0950*/  LDC R14, c[0x0][0x658] ;  /* 0x00019600ff0e7b82 */ /* 0x000e220000000800 */
[----:B-1----:R-:W-:Y:S01]  /*0960*/  ISETP.NE.U32.AND P0, PT, R18, RZ, PT ;  /* 0x000000ff1200720c */ /* 0x002fe20003f05070 */
[----:B---3--:R-:W-:Y:S02]  /*0970*/  IMAD.MOV R6, RZ, RZ, -R3 ;  /* 0x000000ffff067224 */ /* 0x008fe400078e0a03 */
[----:B------:R-:W-:Y:S01]  /*0980*/  FMUL R4, R4, UR4 ;  /* 0x0000000404047c20 */ /* 0x000fe20008400000 */
[----:B------:R-:W-:Y:S01]  /*0990*/  SHF.R.U32.HI R3, RZ, R8, R5 ;  /* 0x00000008ff037219 */ /* 0x000fe20000011605 */
[----:B------:R-:W-:Y:S01]  /*09a0*/  IMAD.MOV.U32 R5, RZ, RZ, -0x1 ;  /* 0xffffffffff057424 */ /* 0x000fe200078e00ff */
[----:B------:R-:W-:Y:S01]  /*09b0*/  ISETP.NE.AND.EX P0, PT, R19, RZ, PT, P0 ;  /* 0x000000ff1300720c */ /* 0x000fe20003f05300 */
[----:B------:R1:W3:Y:S01]  /*09c0*/  F2I.U32.TRUNC.NTZ R11, R4 ;  /* 0x00000004000b7305 */ /* 0x0002e2000020f000 */
[----:B------:R-:W1:Y:S01]  /*09d0*/  LDC R13, c[0x0][0x148] ;  /* 0x00005200ff0d7b82 */ /* 0x000e620000000800 */
[----:B--2---:R-:W-:-:S02]  /*09e0*/  SHF.R.U64 R23, R12, R10, R3 ;  /* 0x0000000a0c177219 */ /* 0x004fc40000001203 */
[----:B------:R-:W-:-:S05]  /*09f0*/  SHF.R.U32.HI R3, RZ, R10, R3 ;  /* 0x0000000aff037219 */ /* 0x000fca0000011603 */
[----:B------:R-:W2:Y:S01]  /*0a00*/  LDC R17, c[0x0][0x600] ;  /* 0x00018000ff117b82 */ /* 0x000ea20000000800 */
[----:B----4-:R-:W-:-:S07]  /*0a10*/  IMAD R8, R7, R6, R2 ;  /* 0x0000000607087224 */ /* 0x010fce00078e0202 */
[----:B------:R-:W4:Y:S01]  /*0a20*/  LDC R16, c[0x0][0x648] ;  /* 0x00019200ff107b82 */ /* 0x000f220000000800 */
[-C--:B0-----:R-:W-:Y:S02]  /*0a30*/  SHF.L.U32 R2, R5, R14.reuse, RZ ;  /* 0x0000000e05027219 */ /* 0x081fe400000006ff */
[--C-:B------:R-:W-:Y:S02]  /*0a40*/  SHF.R.U64 R22, R23, R14, R3.reuse ;  /* 0x0000000e17167219 */ /* 0x100fe40000001203 */
[----:B------:R-:W-:Y:S02]  /*0a50*/  LOP3.LUT R10, RZ, R2, RZ, 0x33, !PT ;  /* 0x00000002ff0a7212 */ /* 0x000fe400078e33ff */
[-C--:B------:R-:W-:Y:S01]  /*0a60*/  SHF.R.U32.HI R3, RZ, R14.reuse, R3 ;  /* 0x0000000eff037219 */ /* 0x080fe20000011603 */
[----:B------:R-:W0:Y:S01]  /*0a70*/  LDC R21, c[0x0][0x638] ;  /* 0x00018e00ff157b82 */ /* 0x000e220000000800 */
[----:B------:R-:W-:Y:S01]  /*0a80*/  SHF.L.U32 R9, R9, R14, RZ ;  /* 0x0000000e09097219 */ /* 0x000fe200000006ff */
[----:B------:R-:W-:-:S06]  /*0a90*/  IMAD.MOV.U32 R2, RZ, RZ, R22 ;  /* 0x000000ffff027224 */ /* 0x000fcc00078e0016 */
[----:B------:R-:W0:Y:S01]  /*0aa0*/  LDC R20, c[0x0][0x610] ;  /* 0x00018400ff147b82 */ /* 0x000e220000000800 */
[----:B-1-3--:R-:W-:Y:S05]  /*0ab0*/  @!P0 BRA `(.L_x_6) ;  /* 0x0000000000288947 */ /* 0x00afea0003800000 */
[----:B------:R-:W1:Y:S02]  /*0ac0*/  LDC R7, c[0x0][0x64c] ;  /* 0x00019300ff077b82 */ /* 0x000e640000000800 */
[----:B-1----:R-:W-:-:S05]  /*0ad0*/  IADD3 R7, P0, R22, R7, RZ ;  /* 0x0000000716077210 */ /* 0x002fca0007f1e0ff */
        /* <DEDUP_REMOVED lines=8> */
.L_x_6:
[----:B----4-:R-:W-:Y:S01]  /*0b60*/  SHF.R.U64 R2, R2, R16, R3 ;  /* 0x0000001002027219 */ /* 0x010fe20000001203 */
[----:B--2---:R-:W-:Y:S01]  /*0b70*/  VIADD R3, R17, 0xffffffff ;  /* 0xffffffff11037836 */ /* 0x004fe20000000000 */
[----:B------:R-:W-:Y:S01]  /*0b80*/  LOP3.LUT R10, R23, R10, RZ, 0xc0, !PT ;  /* 0x0000000a170a7212 */ /* 0x000fe200078ec0ff */
[----:B------:R-:W-:Y:S01]  /*0b90*/  IMAD.MOV R11, RZ, RZ, -R11 ;  /* 0x000000ffff0b7224 */ /* 0x000fe200078e0a0b */
[----:B------:R-:W-:Y:S01]  /*0ba0*/  R2UR UR24, R24 ;  /* 0x00000000181872ca */ /* 0x000fe200000e0000 */
[----:B------:R-:W-:Y:S01]  /*0bb0*/  IMAD.MOV R4, RZ, RZ, -R2 ;  /* 0x000000ffff047224 */ /* 0x000fe200078e0a02 */
[----:B------:R-:W-:Y:S01]  /*0bc0*/  LOP3.LUT R3, R12, R3, RZ, 0xc0, !PT ;  /* 0x000000030c037212 */ /* 0x000fe200078ec0ff */
[----:B------:R-:W-:Y:S02]  /*0bd0*/  @P2 IMAD R8, R13, R11, R0 ;  /* 0x0000000b0d082224 */ /* 0x000fe400078e0200 */
[----:B------:R-:W-:Y:S02]  /*0be0*/  IMAD R9, R9, R2, R10 ;  /* 0x0000000209097224 */ /* 0x000fe400078e020a */
[----:B0-----:R-:W-:-:S02]  /*0bf0*/  IMAD R0, R4, R21, R22 ;  /* 0x0000001504007224 */ /* 0x001fc400078e0216 */
[----:B------:R-:W-:Y:S02]  /*0c00*/  IMAD R8, R9, R20, R8 ;  /* 0x0000001409087224 */ /* 0x000fe400078e0208 */
[----:B------:R-:W-:Y:S02]  /*0c10*/  IMAD R3, R0, R17, R3 ;  /* 0x0000001100037224 */ /* 0x000fe400078e0203 */
[----:B------:R-:W-:-:S03]  /*0c20*/  IMAD.MOV.U32 R4, RZ, RZ, 0x1 ;  /* 0x00000001ff047424 */ /* 0x000fc600078e00ff */
[----:B------:R-:W-:Y:S02]  /*0c30*/  SEL R2, R3, R8, !P2 ;  /* 0x0000000803027207 */ /* 0x000fe40005000000 */
[----:B------:R-:W-:-:S03]  /*0c40*/  SEL R0, R8, R3, !P2 ;  /* 0x0000000308007207 */ /* 0x000fc60005000000 */
[----:B------:R0:W-:Y:S04]  /*0c50*/  STL [R1+0x78], R2 ;  /* 0x0000780201007387 */ /* 0x0001e80000100800 */
[----:B------:R0:W-:Y:S02]  /*0c60*/  STL [R1+0x7c], R0 ;  /* 0x00007c0001007387 */ /* 0x0001e40000100800 */
.L_x_4:
[----:B------:R-:W-:-:S08]  /*0c70*/  NOP ;  /* 0x0000000000007918 */ /* 0x000fd00000000000 */
[----:B------:R-:W1:Y:S02]  /*0c80*/  USETMAXREG.TRY_ALLOC.CTAPOOL UP0, 0xe8 ;  /* 0x000000e8000079c8 */ /* 0x000e640008000600 */
[----:B-1----:R-:W-:-:S13]  /*0c90*/  PLOP3.LUT P0, PT, PT, PT, UP0, 0x80, 0x0 ;  /* 0x000000000000781c */ /* 0x002fda0003f0f008 */
[----:B------:R-:W-:Y:S05]  /*0ca0*/  @!P0 BRA `(.L_x_4) ;  /* 0xfffffffc00f08947 */ /* 0x000fea000383ffff */
[----:B------:R-:W-:Y:S01]  /*0cb0*/  ULDC.64 UR4, c[0x0][0x598] ;  /* 0x0001660000047ab9 */ /* 0x000fe20000000a00 */
[----:B------:R-:W-:Y:S01]  /*0cc0*/  ULDC.64 UR20, c[0x0][0x208] ;  /* 0x0000820000147ab9 */ /* 0x000fe20000000a00 */
[----:B------:R-:W-:-:S04]  /*0cd0*/  ISETP.NE.U32.AND P0, PT, RZ, UR4, PT ;  /* 0x00000004ff007c0c */ /* 0x000fc8000bf05070 */
[----:B------:R-:W-:-:S13]  /*0ce0*/  ISETP.NE.AND.EX P0, PT, RZ, UR5, PT, P0 ;  /* 0x00000005ff007c0c */ /* 0x000fda000bf05300 */
[----:B------:R-:W-:Y:S05]  /*0cf0*/  @!P0 BRA `(.L_x_7) ;  /* 0x0000000000208947 */ /* 0x000fea0003800000 */
[----:B0-----:R-:W0:Y:S02]  /*0d00*/  LDC.64 R2, c[0x0][0x598] ;  /* 0x00016600ff027b82 */ /* 0x001e240000000a00 */
[----:B0-----:R-:W2:Y:S02]  /*0d10*/  LDG.E.64 R2, desc[UR20][R2.64] ;  /* 0x0000001402027981 */ /* 0x001ea4000c1e1b00 */
[----:B--2---:R-:W-:-:S04]  /*0d20*/  ISETP.NE.U32.AND P0, PT, R2, RZ, PT ;  /* 0x000000ff0200720c */ /* 0x004fc80003f05070 */
[----:B------:R-:W-:-:S13]  /*0d30*/  ISETP.NE.AND.EX P0, PT, R3, RZ, PT, P0 ;  /* 0x000000ff0300720c */ /* 0x000fda0003f05300 */
[----:B------:R-:W-:Y:S05]  /*0d40*/  @!P0 BRA `(.L_x_7) ;  /* 0x00000000000c8947 */ /* 0x000fea0003800000 */
[----:B------:R-:W2:Y:S02]  /*0d50*/  LD.E R2, desc[UR20][R2.64] ;  /* 0x0000001402027980 */ /* 0x000ea4000c101900 */
[----:B--2---:R-:W-:Y:S01]  /*0d60*/  R2UR UR22, R2 ;  /* 0x00000000021672ca */ /* 0x004fe200000e0000 */
[----:B------:R-:W-:-:S14]  /*0d70*/  BRA `(.L_x_8) ;  /* 0x0000000000247947 */ /* 0x000fdc0003800000 */
.L_x_7:
[----:B------:R-:W-:Y:S02]  /*0d80*/  ULDC.64 UR4, c[0x0][0x588] ;  /* 0x0001620000047ab9 */ /* 0x000fe40000000a00 */
[----:B------:R-:W-:-:S04]  /*0d90*/  ISETP.NE.U32.AND P0, PT, RZ, UR4, PT ;  /* 0x00000004ff007c0c */ /* 0x000fc8000bf05070 */
[----:B------:R-:W-:-:S13]  /*0da0*/  ISETP.NE.AND.EX P0, PT, RZ, UR5, PT, P0 ;  /* 0x00000005ff007c0c */ /* 0x000fda000bf05300 */
[----:B------:R-:W-:Y:S05]  /*0db0*/  @!P0 BRA `(.L_x_9) ;  /* 0x0000000000108947 */ /* 0x000fea0003800000 */
[----:B0-----:R-:W0:Y:S02]  /*0dc0*/  LDC.64 R2, c[0x0][0x588] ;  /* 0x00016200ff027b82 */ /* 0x001e240000000a00 */
[----:B0-----:R-:W2:Y:S02]  /*0dd0*/  LDG.E R2, desc[UR20][R2.64] ;  /* 0x0000001402027981 */ /* 0x001ea4000c1e1900 */
[----:B--2---:R-:W-:Y:S01]  /*0de0*/  R2UR UR22, R2 ;  /* 0x00000000021672ca */ /* 0x004fe200000e0000 */
[----:B------:R-:W-:-:S14]  /*0df0*/  BRA `(.L_x_8) ;  /* 0x0000000000047947 */ /* 0x000fdc0003800000 */
.L_x_9:
[----:B------:R-:W-:-:S05]  /*0e00*/  ULDC UR22, c[0x0][0x580] ;  /* 0x0001600000167ab9 */ /* 0x000fca0000000800 */
.L_x_8:
[----:B------:R-:W-:Y:S02]  /*0e10*/  ULDC.64 UR4, c[0x0][0x5a0] ;  /* 0x0001680000047ab9 */ /* 0x000fe40000000a00 */
        /* <DEDUP_REMOVED lines=11> */
.L_x_10:
        /* <DEDUP_REMOVED lines=8> */
.L_x_12:
[----:B------:R-:W-:-:S05]  /*0f50*/  ULDC UR23, c[0x0][0x584] ;  /* 0x0001610000177ab9 */ /* 0x000fca0000000800 */
.L_x_11:
[----:B------:R-:W-:-:S13]  /*0f60*/  LOP3.LUT P0, RZ, R4, 0xff, RZ, 0xc0, !PT ;  /* 0x000000ff04ff7812 */ /* 0x000fda000780c0ff */
[----:B------:R-:W-:Y:S05]  /*0f70*/  @!P0 EXIT ;  /* 0x000000000000894d */ /* 0x000fea0003800000 */
[----:B------:R-:W-:Y:S01]  /*0f80*/  ULDC UR4, c[0x0][0x28c] ;  /* 0x0000a30000047ab9 */ /* 0x000fe20000000800 */
[----:B------:R-:W-:Y:S02]  /*0f90*/  ULOP3.LUT UR25, UR13, 0x1, URZ, 0xfc, !UPT ;  /* 0x000000010d197892 */ /* 0x000fe4000f8efc3f */
[----:B------:R-:W-:-:S04]  /*0fa0*/  UIADD3 UR4, UR4, 0x7f, URZ ;  /* 0x0000007f04047890 */ /* 0x000fc8000fffe03f */
[----:B------:R-:W-:-:S04]  /*0fb0*/  USHF.R.S32.HI UR5, URZ, 0x1f, UR4 ;  /* 0x0000001f3f057899 */ /* 0x000fc80008011404 */
[----:B------:R-:W-:-:S03]  /*0fc0*/  ULEA.HI UR5, UR5, UR4, URZ, 0x7 ;  /* 0x0000000405057291 */ /* 0x000fc6000f8f383f */
[----:B------:R-:W-:Y:S01]  /*0fd0*/  UMOV UR4, URZ ;  /* 0x0000003f00047c82 */ /* 0x000fe20008000000 */
[----:B------:R-:W-:-:S03]  /*0fe0*/  USHF.R.S32.HI UR12, URZ, 0x7, UR5 ;  /* 0x000000073f0c7899 */ /* 0x000fc60008011405 */
[----:B------:R-:W-:-:S09]  /*0ff0*/  UMOV UR5, URZ ;  /* 0x0000003f00057c82 */ /* 0x000fd20008000000 */
.L_x_293:
[----:B0-----:R-:W0:Y:S01]  /*1000*/  S2R R0, SR_TID.X ;  /* 0x0000000000007919 */ /* 0x001e220000002100 */
[----:B-1----:R-:W1:Y:S01]  /*1010*/  S2UR UR11, SR_CgaCtaId ;  /* 0x00000000000b79c3 */ /* 0x002e620000008800 */
[----:B------:R-:W-:Y:S01]  /*1020*/  UMOV UR14, 0x400 ;  /* 0x00000400000e7882 */ /* 0x000fe20000000000 */
[----:B------:R-:W-:Y:S01]  /*1030*/  UMOV UR6, URZ ;  /* 0x0000003f00067c82 */ /* 0x000fe20008000000 */
[----:B------:R-:W-:Y:S01]  /*1040*/  STL [R1+0x6c], RZ ;  /* 0x00006cff01007387 */ /* 0x000fe20000100800 */
[----:B------:R-:W-:Y:S01]  /*1050*/  UMOV UR7, URZ ;  /* 0x0000003f00077c82 */ /* 0x000fe20008000000 */
[----:B------:R-:W-:Y:S01]  /*1060*/  UMOV UR8, URZ ;  /* 0x0000003f00087c82 */ /* 0x000fe20008000000 */
[----:B------:R-:W-:Y:S01]  /*1070*/  UMOV UR16, UR5 ;  /* 0x0000000500107c82 */ /* 0x000fe20008000000 */
[----:B------:R-:W-:Y:S01]  /*1080*/  STL [R1+0x68], RZ ;  /* 0x000068ff01007387 */ /* 0x000fe20000100800 */
[----:B--2---:R-:W2:Y:S01]  /*1090*/  LDC R2, c[0x0][0x28c] ;  /* 0x0000a300ff027b82 */ /* 0x004ea20000000800 */
[----:B------:R-:W-:Y:S01]  /*10a0*/  UMOV UR17, UR4 ;  /* 0x0000000400117c82 */ /* 0x000fe20008000000 */
[----:B------:R-:W-:Y:S01]  /*10b0*/  CS2R R4, SRZ ;  /* 0x0000000000047805 */ /* 0x000fe2000001ff00 */
[----:B------:R-:W-:Y:S01]  /*10c0*/  STL [R1+0x64], RZ ;  /* 0x000064ff01007387 */ /* 0x000fe20000100800 */
[----:B------:R-:W-:-:S02]  /*10d0*/  CS2R R6, SRZ ;  /* 0x0000000000067805 */ /* 0x000fc4000001ff00 */
[----:B------:R-:W-:Y:S02]  /*10e0*/  CS2R R8, SRZ ;  /* 0x0000000000087805 */ /* 0x000fe4000001ff00 */
[----:B------:R-:W-:Y:S01]  /*10f0*/  CS2R R10, SRZ ;  /* 0x00000000000a7805 */ /* 0x000fe2000001ff00 */
[----:B------:R-:W-:Y:S01]  /*1100*/  STL [R1+0x60], RZ ;  /* 0x000060ff01007387 */ /* 0x000fe20000100800 */
[----:B------:R-:W-:Y:S02]  /*1110*/  CS2R R12, SRZ ;  /* 0x00000000000c7805 */ /* 0x000fe4000001ff00 */
[----:B------:R-:W-:Y:S02]  /*1120*/  CS2R R14, SRZ ;  /* 0x00000000000e7805 */ /* 0x000fe4000001ff00 */
[----:B------:R-:W-:Y:S01]  /*1130*/  CS2R R16, SRZ ;  /* 0x0000000000107805 */ /* 0x000fe2000001ff00 */
[----:B------:R-:W-:Y:S01]  /*1140*/  STL [R1+0x5c], RZ ;  /* 0x00005cff01007387 */ /* 0x000fe20000100800 */
[----:B------:R-:W-:-:S02]  /*1150*/  CS2R R18, SRZ ;  /* 0x0000000000127805 */ /* 0x000fc4000001ff00 */
[----:B------:R-:W-:Y:S02]  /*1160*/  CS2R R20, SRZ ;  /* 0x0000000000147805 */ /* 0x000fe4000001ff00 */
[----:B------:R-:W-:Y:S01]  /*1170*/  CS2R R22, SRZ ;  /* 0x0000000000167805 */ /* 0x000fe2000001ff00 */
[----:B------:R-:W-:Y:S01]  /*1180*/  STL [R1+0x58], RZ ;  /* 0x000058ff01007387 */ /* 0x000fe20000100800 */
[----:B-1----:R-:W-:Y:S01]  /*1190*/  ULEA UR14, UR11, UR14, 0x18 ;  /* 0x0000000e0b0e7291 */ /* 0x002fe2000f8ec03f */
[----:B------:R-:W-:Y:S02]  /*11a0*/  CS2R R152, SRZ ;  /* 0x0000000000987805 */ /* 0x000fe4000001ff00 */
[----:B------:R-:W-:Y:S01]  /*11b0*/  CS2R R154, SRZ ;  /* 0x00000000009a7805 */ /* 0x000fe2000001ff00 */
[----:B------:R-:W-:Y:S01]  /*11c0*/  STL [R1+0x54], RZ ;  /* 0x000054ff01007387 */ /* 0x000fe20000100800 */
[----:B------:R-:W-:Y:S02]  /*11d0*/  CS2R R156, SRZ ;  /* 0x00000000009c7805 */ /* 0x000fe4000001ff00 */
[----:B------:R-:W-:-:S02]  /*11e0*/  CS2R R158, SRZ ;  /* 0x00000000009e7805 */ /* 0x000fc4000001ff00 */
[----:B------:R-:W-:Y:S02]  /*11f0*/  CS2R R160, SRZ ;  /* 0x0000000000a07805 */ /* 0x000fe4000001ff00 */
[----:B0-----:R-:W-:Y:S01]  /*1200*/  LOP3.LUT R0, R0, 0x80, RZ, 0xc0, !PT ;  /* 0x0000008000007812 */ /* 0x001fe200078ec0ff */
[----:B------:R-:W-:Y:S01]  /*1210*/  STL [R1+0x50], RZ ;  /* 0x000050ff01007387 */ /* 0x000fe20000100800 */
[----:B--2---:R-:W-:Y:S02]  /*1220*/  ISETP.GE.AND P0, PT, R2, 0x1, PT ;  /* 0x000000010200780c */ /* 0x004fe40003f06270 */
[----:B------:R-:W-:Y:S02]  /*1230*/  CS2R R2, SRZ ;  /* 0x0000000000027805 */ /* 0x000fe4000001ff00 */
[----:B------:R-:W-:Y:S01]  /*1240*/  SHF.R.U32.HI R0, RZ, 0x7, R0 ;  /* 0x00000007ff007819 */ /* 0x000fe20000011600 */
        /* <DEDUP_REMOVED lines=8> */
[----:B------:R-:W0:Y:S01]  /*12d0*/  SHFL.IDX PT, R0, R0, RZ, 0x1f ;  /* 0x00001fff00007589 */ /* 0x000e2200000e0000 */
[----:B------:R-:W-:-:S02]  /*12e0*/  CS2R R174, SRZ ;  /* 0x0000000000ae7805 */ /* 0x000fc4000001ff00 */
[----:B------:R-:W-:Y:S02]  /*12f0*/  CS2R R176, SRZ ;  /* 0x0000000000b07805 */ /* 0x000fe4000001ff00 */
[----:B------:R-:W-:Y:S01]  /*1300*/  CS2R R178, SRZ ;  /* 0x0000000000b27805 */ /* 0x000fe2000001ff00 */
[----:B------:R1:W-:Y:S01]  /*1310*/  STL [R1+0x44], RZ ;  /* 0x000044ff01007387 */ /* 0x0003e20000100800 */
[----:B------:R-:W-:Y:S02]  /*1320*/  CS2R R180, SRZ ;  /* 0x0000000000b47805 */ /* 0x000fe4000001ff00 */
[----:B------:R-:W-:Y:S02]  /*1330*/  CS2R R182, SRZ ;  /* 0x0000000000b67805 */ /* 0x000fe4000001ff00 */
[----:B------:R-:W-:Y:S01]  /*1340*/  CS2R R184, SRZ ;  /* 0x0000000000b87805 */ /* 0x000fe2000001ff00 */
[----:B------:R1:W-:Y:S01]  /*1350*/  STL [R1+0x40], RZ ;  /* 0x000040ff01007387 */ /* 0x0003e20000100800 */
        /* <DEDUP_REMOVED lines=14> */
[----:B------:R-:W-:Y:S02]  /*1440*/  CS2R R208, SRZ ;  /* 0x0000000000d07805 */ /* 0x000fe4000001ff00 */
[----:B0-----:R-:W-:Y:S01]  /*1450*/  R2UR UR9, R0 ;  /* 0x00000000000972ca */ /* 0x001fe200000e0000 */
[----:B------:R1:W-:Y:S01]  /*1460*/  STL [R1+0x30], RZ ;  /* 0x000030ff01007387 */ /* 0x0003e20000100800 */
[----:B------:R-:W-:Y:S01]  /*1470*/  IMAD.MOV.U32 R0, RZ, RZ, RZ ;  /* 0x000000ffff007224 */ /* 0x000fe200078e00ff */
[----:B------:R-:W-:-:S02]  /*1480*/  CS2R R210, SRZ ;  /* 0x0000000000d27805 */ /* 0x000fc4000001ff00 */
[----:B------:R-:W-:Y:S01]  /*1490*/  CS2R R212, SRZ ;  /* 0x0000000000d47805 */ /* 0x000fe2000001ff00 */
[----:B------:R1:W-:Y:S01]  /*14a0*/  STL [R1+0x2c], RZ ;  /* 0x00002cff01007387 */ /* 0x0003e20000100800 */
[----:B------:R-:W-:Y:S02]  /*14b0*/  CS2R R214, SRZ ;  /* 0x0000000000d67805 */ /* 0x000fe4000001ff00 */
[----:B------:R-:W-:Y:S02]  /*14c0*/  CS2R R216, SRZ ;  /* 0x0000000000d87805 */ /* 0x000fe4000001ff00 */
[----:B------:R-:W-:Y:S01]  /*14d0*/  CS2R R218, SRZ ;  /* 0x0000000000da7805 */ /* 0x000fe2000001ff00 */
[----:B------:R1:W-:Y:S01]  /*14e0*/  STL [R1+0x28], RZ ;  /* 0x000028ff01007387 */ /* 0x0003e20000100800 */
[----:B------:R-:W-:Y:S02]  /*14f0*/  CS2R R220, SRZ ;  /* 0x0000000000dc7805 */ /* 0x000fe4000001ff00 */
[----:B------:R-:W-:-:S02]  /*1500*/  CS2R R222, SRZ ;  /* 0x0000000000de7805 */ /* 0x000fc4000001ff00 */
[----:B------:R-:W-:Y:S01]  /*1510*/  CS2R R224, SRZ ;  /* 0x0000000000e07805 */ /* 0x000fe2000001ff00 */
[----:B------:R1:W-:Y:S01]  /*1520*/  STL [R1+0x24], RZ ;  /* 0x000024ff01007387 */ /* 0x0003e20000100800 */
[----:B------:R-:W-:Y:S01]  /*1530*/  ULEA.HI UR10, UR9, UR9, URZ, 0x1 ;  /* 0x00000009090a7291 */ /* 0x000fe2000f8f083f */
[----:B------:R-:W-:Y:S01]  /*1540*/  CS2R R226, SRZ ;  /* 0x0000000000e27805 */ /* 0x000fe2000001ff00 */
[----:B------:R-:W-:Y:S01]  /*1550*/  IMAD.MOV.U32 R228, RZ, RZ, RZ ;  /* 0x000000ffffe47224 */ /* 0x000fe200078e00ff */
[----:B------:R1:W-:Y:S01]  /*1560*/  STL [R1+0x20], RZ ;  /* 0x000020ff01007387 */ /* 0x0003e20000100800 */
[----:B------:R-:W-:Y:S01]  /*1570*/  ULOP3.LUT UR10, UR10, 0x7fffe, URZ, 0xc0, !UPT ;  /* 0x0007fffe0a0a7892 */ /* 0x000fe2000f8ec03f */
[----:B------:R-:W-:Y:S02]  /*1580*/  CS2R R24, SRZ ;  /* 0x0000000000187805 */ /* 0x000fe4000001ff00 */
[----:B------:R-:W-:Y:S01]  /*1590*/  CS2R R26, SRZ ;  /* 0x00000000001a7805 */ /* 0x000fe2000001ff00 */
[----:B------:R1:W-:Y:S01]  /*15a0*/  STL [R1+0x1c], RZ ;  /* 0x00001cff01007387 */ /* 0x0003e20000100800 */
[----:B------:R-:W-:Y:S01]  /*15b0*/  UIADD3 UR10, UR9, -UR10, URZ ;  /* 0x8000000a090a7290 */ /* 0x000fe2000fffe03f */
[----:B------:R-:W-:-:S02]  /*15c0*/  CS2R R28, SRZ ;  /* 0x00000000001c7805 */ /* 0x000fc4000001ff00 */
[----:B---34-:R-:W-:Y:S01]  /*15d0*/  CS2R R30, SRZ ;  /* 0x00000000001e7805 */ /* 0x018fe2000001ff00 */
[----:B------:R1:W-:Y:S01]  /*15e0*/  STL [R1+0x18], RZ ;  /* 0x000018ff01007387 */ /* 0x0003e20000100800 */
[----:B------:R-:W-:Y:S01]  /*15f0*/  ULEA UR10, UR10, UR14, 0xd ;  /* 0x0000000e0a0a7291 */ /* 0x000fe2000f8e683f */
[----:B------:R-:W-:Y:S02]  /*1600*/  CS2R R32, SRZ ;  /* 0x0000000000207805 */ /* 0x000fe4000001ff00 */
[----:B------:R-:W-:Y:S01]  /*1610*/  CS2R R34, SRZ ;  /* 0x0000000000227805 */ /* 0x000fe2000001ff00 */
[----:B------:R1:W-:Y:S01]  /*1620*/  STL [R1+0x14], RZ ;  /* 0x000014ff01007387 */ /* 0x0003e20000100800 */
[----:B------:R-:W-:Y:S01]  /*1630*/  UIADD3 UR10, UR10, 0x100, URZ ;  /* 0x000001000a0a7890 */ /* 0x000fe2000fffe03f */
[----:B------:R-:W-:Y:S02]  /*1640*/  CS2R R36, SRZ ;  /* 0x0000000000247805 */ /* 0x000fe4000001ff00 */
[----:B------:R-:W-:Y:S01]  /*1650*/  CS2R R38, SRZ ;  /* 0x0000000000267805 */ /* 0x000fe2000001ff00 */
[----:B------:R1:W-:Y:S01]  /*1660*/  STL [R1+0x10], RZ ;  /* 0x000010ff01007387 */ /* 0x0003e20000100800 */
[----:B------:R-:W-:Y:S01]  /*1670*/  USHF.R.U32.HI UR10, URZ, 0x4, UR10 ;  /* 0x000000043f0a7899 */ /* 0x000fe2000801160a */
[----:B------:R-:W-:-:S02]  /*1680*/  CS2R R40, SRZ ;  /* 0x0000000000287805 */ /* 0x000fc4000001ff00 */
[----:B------:R-:W-:Y:S01]  /*1690*/  CS2R R42, SRZ ;  /* 0x00000000002a7805 */ /* 0x000fe2000001ff00 */
[----:B------:R1:W-:Y:S01]  /*16a0*/  STL [R1+0xc], RZ ;  /* 0x00000cff01007387 */ /* 0x0003e20000100800 */
[----:B------:R-:W-:Y:S01]  /*16b0*/  ULOP3.LUT UR15, UR10, 0x3fff, URZ, 0xc0, !UPT ;  /* 0x00003fff0a0f7892 */ /* 0x000fe2000f8ec03f */
        /* <DEDUP_REMOVED lines=10> */
[----:B------:R1:W-:Y:S01]  /*1760*/  STL [R1], RZ ;  /* 0x000000ff01007387 */ /* 0x0003e20000100800 */
[----:B------:R-:W-:Y:S02]  /*1770*/  CS2R R60, SRZ ;  /* 0x00000000003c7805 */ /* 0x000fe4000001ff00 */
[----:B------:R-:W-:Y:S02]  /*1780*/  CS2R R62, SRZ ;  /* 0x00000000003e7805 */ /* 0x000fe4000001ff00 */
[----:B------:R-:W-:Y:S02]  /*1790*/  CS2R R64, SRZ ;  /* 0x0000000000407805 */ /* 0x000fe4000001ff00 */
[----:B------:R-:W-:-:S02]  /*17a0*/  CS2R R66, SRZ ;  /* 0x0000000000427805 */ /* 0x000fc4000001ff00 */
[----:B------:R-:W-:Y:S02]  /*17b0*/  CS2R R68, SRZ ;  /* 0x0000000000447805 */ /* 0x000fe4000001ff00 */
[----:B------:R-:W-:Y:S02]  /*17c0*/  CS2R R70, SRZ ;  /* 0x0000000000467805 */ /* 0x000fe4000001ff00 */
        /* <DEDUP_REMOVED lines=39> */
[----:B------:R-:W-:Y:S01]  /*1a40*/  CS2R R150, SRZ ;  /* 0x0000000000967805 */ /* 0x000fe2000001ff00 */
[----:B-1----:R-:W-:Y:S06]  /*1a50*/  @!P0 BRA `(.L_x_13) ;  /* 0x0000001000948947 */ /* 0x002fec0003800000 */
[----:B------:R-:W-:-:S06]  /*1a60*/  UISETP.NE.AND UP0, UPT, UR25, 0x3, UPT ;  /* 0x000000031900788c */ /* 0x000fcc000bf05270 */
[----:B------:R-:W-:-:S13]  /*1a70*/  PLOP3.LUT P1, PT, PT, PT, UP0, 0x80, 0x0 ;  /* 0x000000000000781c */ /* 0x000fda0003f2f008 */
[----:B------:R-:W-:Y:S05]  /*1a80*/  @!P1 BRA `(.L_x_14) ;  /* 0x0000000000049947 */ /* 0x000fea0003800000 */
[----:B------:R-:W-:Y:S01]  /*1a90*/  BPT.TRAP 0x1 ;  /* 0x000000040000795c */ /* 0x000fe20000300000 */
.L_x_14:
[----:B------:R-:W-:Y:S01]  /*1aa0*/  ULEA UR6, UR5, UR14, 0x3 ;  /* 0x0000000e05067291 */ /* 0x000fe2000f8e183f */
[----:B------:R-:W-:-:S05]  /*1ab0*/  IMAD.U32 R0, RZ, RZ, UR4 ;  /* 0x00000004ff007e24 */ /* 0x000fca000f8e00ff */
[----:B------:R-:W-:-:S04]  /*1ac0*/  SHF.L.U32 R0, R0, 0x1f, RZ ;  /* 0x0000001f00007819 */ /* 0x000fc800000006ff */
[----:B------:R0:W1:Y:S01]  /*1ad0*/  SYNCS.PHASECHK.TRANS64.TRYWAIT P0, [UR6], R0 ;  /* 0x00000000ff0075a7 */ /* 0x0000620008000146 */
[----:B------:R-:W-:Y:S05]  /*1ae0*/  @!P1 BRA `(.L_x_15) ;  /* 0x0000000000049947 */ /* 0x000fea0003800000 */
[----:B------:R-:W-:Y:S01]  /*1af0*/  BPT.TRAP 0x1 ;  /* 0x000000040000795c */ /* 0x000fe20000300000 */
.L_x_15:
[----:B-1----:R-:W-:Y:S05]  /*1b00*/  @P0 BRA `(.L_x_16) ;  /* 0x0000000000080947 */ /* 0x002fea0003800000 */
[----:B------:R-:W1:Y:S02]  /*1b10*/  SYNCS.PHASECHK.TRANS64.TRYWAIT P0, [UR6], R0 ;  /* 0x00000000ff0075a7 */ /* 0x000e640008000146 */
[----:B-1----:R-:W-:Y:S05]  /*1b20*/  @!P0 BRA `(.L_x_17) ;  /* 0x000000e4001c8947 */ /* 0x002fea0003800000 */
.L_x_16:
[----:B------:R-:W-:Y:S01]  /*1b30*/  UIADD3 UR6, UR14, 0xc100, URZ ;  /* 0x0000c1000e067890 */ /* 0x000fe2000fffe03f */
[----:B------:R-:W-:Y:S01]  /*1b40*/  WARPGROUP.ARRIVE ;  /* 0x00000000000079c5 */ /* 0x000fe20000000000 */
[----:B------:R-:W-:Y:S01]  /*1b50*/  ULOP3.LUT UR8, UR15, 0x10000, URZ, 0xfc, !UPT ;  /* 0x000100000f087892 */ /* 0x000fe2000f8efc3f */
[----:B------:R2:W-:Y:S01]  /*1b60*/  STL [R1+0x6c], RZ ;  /* 0x00006cff01007387 */ /* 0x0005e20000100800 */
[----:B------:R-:W-:Y:S01]  /*1b70*/  USHF.R.U32.HI UR6, URZ, 0x4, UR6 ;  /* 0x000000043f067899 */ /* 0x000fe20008011606 */
[----:B01----:R-:W-:Y:S01]  /*1b80*/  IMAD.MOV.U32 R0, RZ, RZ, RZ ;  /* 0x000000ffff007224 */ /* 0x003fe200078e00ff */
[----:B------:R-:W-:Y:S01]  /*1b90*/  UMOV UR9, 0x40000040 ;  /* 0x4000004000097882 */ /* 0x000fe20000000000 */
[----:B------:R-:W-:Y:S01]  /*1ba0*/  UMOV UR11, 0x40000040 ;  /* 0x40000040000b7882 */ /* 0x000fe20000000000 */
[----:B------:R-:W-:Y:S01]  /*1bb0*/  ULOP3.LUT UR6, UR6, 0x3fff, URZ, 0xc0, !UPT ;  /* 0x00003fff06067892 */ /* 0x000fe2000f8ec03f */
[----:B------:R2:W-:Y:S01]  /*1bc0*/  STL [R1+0x68], RZ ;  /* 0x000068ff01007387 */ /* 0x0005e20000100800 */
[----:B------:R-:W-:-:S02]  /*1bd0*/  CS2R R2, SRZ ;  /* 0x0000000000027805 */ /* 0x000fc4000001ff00 */
[----:B------:R-:W-:Y:S01]  /*1be0*/  CS2R R4, SRZ ;  /* 0x0000000000047805 */ /* 0x000fe2000001ff00 */
[----:B------:R-:W-:Y:S01]  /*1bf0*/  ULOP3.LUT UR7, UR6, 0x10000, URZ, 0xfc, !UPT ;  /* 0x0001000006077892 */ /* 0x000fe2000f8efc3f */
[----:B------:R2:W-:Y:S01]  /*1c00*/  STL [R1+0x64], RZ ;  /* 0x000064ff01007387 */ /* 0x0005e20000100800 */
[----:B------:R-:W-:Y:S01]  /*1c10*/  ULEA UR6, UR5, UR8, 0xa ;  /* 0x0000000805067291 */ /* 0x000fe2000f8e503f */
[----:B------:R-:W-:Y:S01]  /*1c20*/  CS2R R6, SRZ ;  /* 0x0000000000067805 */ /* 0x000fe2000001ff00 */
[----:B------:R-:W-:Y:S01]  /*1c30*/  ULEA UR7, UR5, UR7, 0xb ;  /* 0x0000000705077291 */ /* 0x000fe2000f8e583f */
[----:B------:R2:W-:Y:S01]  /*1c40*/  STL [R1+0x60], RZ ;  /* 0x000060ff01007387 */ /* 0x0005e20000100800 */
[----:B------:R-:W-:Y:S02]  /*1c50*/  CS2R R8, SRZ ;  /* 0x0000000000087805 */ /* 0x000fe4000001ff00 */
[----:B------:R-:W-:Y:S02]  /*1c60*/  CS2R R10, SRZ ;  /* 0x00000000000a7805 */ /* 0x000fe4000001ff00 */
[----:B------:R-:W-:Y:S01]  /*1c70*/  CS2R R12, SRZ ;  /* 0x00000000000c7805 */ /* 0x000fe2000001ff00 */
[----:B------:R-:W-:Y:S01]  /*1c80*/  UMOV UR8, UR6 ;  /* 0x0000000600087c82 */ /* 0x000fe20008000000 */
[----:B------:R2:W-:Y:S01]  /*1c90*/  STL [R1+0x5c], RZ ;  /* 0x00005cff01007387 */ /* 0x0005e20000100800 */
[----:B------:R-:W-:Y:S01]  /*1ca0*/  UMOV UR10, UR7 ;  /* 0x00000007000a7c82 */ /* 0x000fe20008000000 */
[----:B------:R-:W-:Y:S01]  /*1cb0*/  CS2R R14, SRZ ;  /* 0x00000000000e7805 */ /* 0x000fe2000001ff00 */
[----:B------:R-:W-:Y:S01]  /*1cc0*/  QGMMA.64x256x32.F32.E4M3.E4M3 R24, gdesc[UR8], RZ, !UPT ;  /* 0x03e00000081879f3 */ /* 0x000fe2000c7008ff */
[----:B------:R-:W-:Y:S01]  /*1cd0*/  UIADD3 UR8, UR6, 0x2, URZ ;  /* 0x0000000206087890 */ /* 0x000fe2000fffe03f */
[----:B------:R2:W-:Y:S01]  /*1ce0*/  STL [R1+0x58], RZ ;  /* 0x000058ff01007387 */ /* 0x0005e20000100800 */
[----:B------:R-:W-:Y:S01]  /*1cf0*/  UIADD3 UR10, UR7, 0x2, URZ ;  /* 0x00000002070a7890 */ /* 0x000fe2000fffe03f */
[----:B------:R-:W-:Y:S01]  /*1d00*/  CS2R R16, SRZ ;  /* 0x0000000000107805 */ /* 0x000fe2000001ff00 */
[----:B------:R-:W-:Y:S01]  /*1d10*/  UMOV UR9, 0x40000040 ;  /* 0x4000004000097882 */ /* 0x000fe20000000000 */
[----:B------:R-:W-:Y:S01]  /*1d20*/  UMOV UR11, 0x40000040 ;  /* 0x40000040000b7882 */ /* 0x000fe20000000000 */
        /* <DEDUP_REMOVED lines=54> */
[----:B------:R-:W-:Y:S01]  /*2090*/  CS2R R226, SRZ ;  /* 0x0000000000e27805 */ /* 0x000fe2000001ff00 */
[----:B------:R-:W-:Y:S01]  /*20a0*/  IMAD.MOV.U32 R228, RZ, RZ, RZ ;  /* 0x000000ffffe47224 */ /* 0x000fe200078e00ff */
[----:B------:R2:W-:Y:S04]  /*20b0*/  STL [R1+0x1c], RZ ;  /* 0x00001cff01007387 */ /* 0x0005e80000100800 */
[----:B------:R2:W-:Y:S04]  /*20c0*/  STL [R1+0x18], RZ ;  /* 0x000018ff01007387 */ /* 0x0005e80000100800 */
[----:B------:R2:W-:Y:S04]  /*20d0*/  STL [R1+0x14], RZ ;  /* 0x000014ff01007387 */ /* 0x0005e80000100800 */
[----:B------:R2:W-:Y:S04]  /*20e0*/  STL [R1+0x10], RZ ;  /* 0x000010ff01007387 */ /* 0x0005e80000100800 */
[----:B------:R2:W-:Y:S04]  /*20f0*/  STL [R1+0xc], RZ ;  /* 0x00000cff01007387 */ /* 0x0005e80000100800 */
[----:B------:R2:W-:Y:S04]  /*2100*/  STL [R1+0x8], RZ ;  /* 0x000008ff01007387 */ /* 0x0005e80000100800 */
[----:B------:R2:W-:Y:S04]  /*2110*/  STL [R1+0x4], RZ ;  /* 0x000004ff01007387 */ /* 0x0005e80000100800 */
[----:B------:R2:W-:Y:S01]  /*2120*/  STL [R1], RZ ;  /* 0x000000ff01007387 */ /* 0x0005e20000100800 */
[----:B------:R-:W-:Y:S01]  /*2130*/  QGMMA.64x256x32.F32.E4M3.E4M3 R24, gdesc[UR8], R24 ;  /* 0x03e00000081879f3 */ /* 0x000fe20008700818 */
[----:B------:R-:W-:-:S02]  /*2140*/  UIADD3 UR8, UR6, 0x4, URZ ;  /* 0x0000000406087890 */ /* 0x000fc4000fffe03f */
[----:B------:R-:W-:Y:S01]  /*2150*/  UIADD3 UR10, UR7, 0x4, URZ ;  /* 0x00000004070a7890 */ /* 0x000fe2000fffe03f */
[----:B------:R-:W-:Y:S01]  /*2160*/  UMOV UR9, 0x40000040 ;  /* 0x4000004000097882 */ /* 0x000fe20000000000 */
[----:B------:R-:W-:-:S15]  /*2170*/  UMOV UR11, 0x40000040 ;  /* 0x40000040000b7882 */ /* 0x000fde0000000000 */
[----:B------:R-:W-:-:S08]  /*2180*/  NOP ;  /* 0x0000000000007918 */ /* 0x000fd00000000000 */
[----:B------:R-:W-:Y:S01]  /*2190*/  QGMMA.64x256x32.F32.E4M3.E4M3 R24, gdesc[UR8], R24 ;  /* 0x03e00000081879f3 */ /* 0x000fe20008700818 */
[----:B------:R-:W-:Y:S02]  /*21a0*/  UIADD3 UR10, UR7, 0x6, URZ ;  /* 0x00000006070a7890 */ /* 0x000fe4000fffe03f */
[----:B------:R-:W-:Y:S01]  /*21b0*/  UIADD3 UR8, UR6, 0x6, URZ ;  /* 0x0000000606087890 */ /* 0x000fe2000fffe03f */
[----:B------:R-:W-:Y:S01]  /*21c0*/  ULDC UR7, c[0x0][0x50c] ;  /* 0x0001430000077ab9 */ /* 0x000fe20000000800 */
[----:B------:R-:W-:Y:S01]  /*21d0*/  UMOV UR9, 0x40000040 ;  /* 0x4000004000097882 */ /* 0x000fe20000000000 */
[----:B------:R-:W-:Y:S01]  /*21e0*/  UISETP.NE.AND UP0, UPT, UR7, 0x4, UPT ;  /* 0x000000040700788c */ /* 0x000fe2000bf05270 */
[----:B------:R-:W-:Y:S01]  /*21f0*/  UMOV UR11, 0x40000040 ;  /* 0x40000040000b7882 */ /* 0x000fe20000000000 */
[----:B------:R-:W-:Y:S02]  /*2200*/  UMOV UR6, 0x4 ;  /* 0x0000000400067882 */ /* 0x000fe40000000000 */
[----:B------:R-:W-:-:S06]  /*2210*/  USEL UR7, URZ, 0x1, UP0 ;  /* 0x000000013f077887 */ /* 0x000fcc0008000000 */
[----:B------:R-:W-:-:S12]  /*2220*/  ISETP.NE.AND P0, PT, RZ, UR7, PT ;  /* 0x00000007ff007c0c */ /* 0x000fd8000bf05270 */
[----:B------:R-:W-:Y:S01]  /*2230*/  QGMMA.64x256x32.F32.E4M3.E4M3 R24, gdesc[UR8], R24, gsb0 ;  /* 0x03e00000081879f3 */ /* 0x000fe20008000818 */
[----:B--2---:R-:W-:Y:S05]  /*2240*/  @!P0 BRA `(.L_x_18) ;  /* 0x0000000800808947 */ /* 0x004fea0003800000 */
[----:B------:R-:W-:Y:S02]  /*2250*/  WARPGROUP.DEPBAR.LE gsb0, 0x0 ;  /* 0x00008000000079c5 */ /* 0x000fe40000010000 */
[----:B------:R-:W-:-:S01]  /*2260*/  FADD R227, RZ, R25 ;  /* 0x00000019ffe37221 */ /* 0x000fc20000000000 */
[----:B------:R-:W-:Y:S01]  /*2270*/  FADD R228, RZ, R24 ;  /* 0x00000018ffe47221 */ /* 0x000fe20000000000 */
[----:B------:R-:W-:-:S01]  /*2280*/  FADD R226, RZ, R26 ;  /* 0x0000001affe27221 */ /* 0x000fc20000000000 */
[----:B------:R-:W-:Y:S01]  /*2290*/  FADD R225, RZ, R27 ;  /* 0x0000001bffe17221 */ /* 0x000fe20000000000 */
[----:B------:R-:W-:-:S01]  /*22a0*/  FADD R224, RZ, R28 ;  /* 0x0000001cffe07221 */ /* 0x000fc20000000000 */
[----:B------:R0:W-:Y:S01]  /*22b0*/  STL [R1+0x80], R227 ;  /* 0x000080e301007387 */ /* 0x0001e20000100800 */
[----:B------:R-:W-:-:S01]  /*22c0*/  FADD R223, RZ, R29 ;  /* 0x0000001dffdf7221 */ /* 0x000fc20000000000 */
[----:B------:R-:W-:Y:S01]  /*22d0*/  FADD R222, RZ, R30 ;  /* 0x0000001effde7221 */ /* 0x000fe20000000000 */
[----:B------:R-:W-:-:S01]  /*22e0*/  FADD R221, RZ, R31 ;  /* 0x0000001fffdd7221 */ /* 0x000fc20000000000 */
[----:B------:R-:W-:Y:S01]  /*22f0*/  FADD R220, RZ, R32 ;  /* 0x00000020ffdc7221 */ /* 0x000fe20000000000 */
[----:B------:R-:W-:-:S01]  /*2300*/  FADD R219, RZ, R33 ;  /* 0x00000021ffdb7221 */ /* 0x000fc20000000000 */
[----:B------:R-:W-:Y:S01]  /*2310*/  FADD R218, RZ, R34 ;  /* 0x00000022ffda7221 */ /* 0x000fe20000000000 */
[----:B------:R-:W-:-:S01]  /*2320*/  FADD R217, RZ, R35 ;  /* 0x00000023ffd97221 */ /* 0x000fc20000000000 */
[----:B------:R-:W-:Y:S01]  /*2330*/  FADD R216, RZ, R36 ;  /* 0x00000024ffd87221 */ /* 0x000fe20000000000 */
[----:B------:R-:W-:-:S01]  /*2340*/  FADD R215, RZ, R37 ;  /* 0x00000025ffd77221 */ /* 0x000fc20000000000 */
[----:B0-----:R-:W-:Y:S01]  /*2350*/  FADD R227, RZ, R124 ;  /* 0x0000007cffe37221 */ /* 0x001fe20000000000 */
[----:B------:R-:W-:-:S01]  /*2360*/  FADD R214, RZ, R38 ;  /* 0x00000026ffd67221 */ /* 0x000fc20000000000 */
[----:B------:R-:W-:Y:S01]  /*2370*/  FADD R213, RZ, R39 ;  /* 0x00000027ffd57221 */ /* 0x000fe20000000000 */
[----:B------:R-:W-:-:S01]  /*2380*/  FADD R212, RZ, R40 ;  /* 0x00000028ffd47221 */ /* 0x000fc20000000000 */
[----:B------:R-:W-:Y:S01]  /*2390*/  FADD R211, RZ, R41 ;  /* 0x00000029ffd37221 */ /* 0x000fe20000000000 */
[----:B------:R0:W-:Y:S01]  /*23a0*/  STL [R1], R227 ;  /* 0x000000e301007387 */ /* 0x0001e20000100800 */
        /* <DEDUP_REMOVED lines=94> */
[----:B0-----:R-:W-:-:S05]  /*2990*/  FADD R227, RZ, R131 ;  /* 0x00000083ffe37221 */ /* 0x001fca0000000000 */
[----:B------:R0:W-:Y:S02]  /*29a0*/  STL [R1+0x1c], R227 ;  /* 0x00001ce301007387 */ /* 0x0001e40000100800 */
        /* <DEDUP_REMOVED lines=39> */
[----:B------:R0:W-:Y:S04]  /*2c20*/  STL [R1+0x6c], R227 ;  /* 0x00006ce301007387 */ /* 0x0001e80000100800 */
[----:B0-----:R0:W5:Y:S01]  /*2c30*/  LDL.LU R227, [R1+0x80] ;  /* 0x0000800001e37983 */ /* 0x0011620000300800 */
[----:B------:R-:W-:-:S05]  /*2c40*/  UMOV UR6, URZ ;  /* 0x0000003f00067c82 */ /* 0x000fca0008000000 */
.L_x_18:
[----:B------:R-:W-:Y:S01]  /*2c50*/  UIADD3 UR16, UR5, 0x1, URZ ;  /* 0x0000000105107890 */ /* 0x000fe2000fffe03f */
[----:B------:R-:W-:-:S03]  /*2c60*/  UMOV UR8, 0x1 ;  /* 0x0000000100087882 */ /* 0x000fc60000000000 */
[----:B------:R-:W-:-:S04]  /*2c70*/  UISETP.NE.AND UP0, UPT, UR16, 0x3, UPT ;  /* 0x000000031000788c */ /* 0x000fc8000bf05270 */
[----:B------:R-:W-:Y:S02]  /*2c80*/  USEL UR17, URZ, 0x1, UP0 ;  /* 0x000000013f117887 */ /* 0x000fe40008000000 */
[----:B------:R-:W-:Y:S02]  /*2c90*/  USEL UR16, UR16, URZ, UP0 ;  /* 0x0000003f10107287 */ /* 0x000fe40008000000 */
[----:B------:R-:W-:-:S12]  /*2ca0*/  ULOP3.LUT UR17, UR4, UR17, URZ, 0x3c, !UPT ;  /* 0x0000001104117292 */ /* 0x000fd8000f8e3c3f */
.L_x_13:
[----:B------:R-:W-:-:S04]  /*2cb0*/  UISETP.LT.AND UP0, UPT, UR12, 0x1, UPT ;  /* 0x000000010c00788c */ /* 0x000fc8000bf01270 */
[----:B------:R-:W-:-:S04]  /*2cc0*/  USEL UR9, UR12, 0x1, UP0 ;  /* 0x000000010c097887 */ /* 0x000fc80008000000 */
[----:B------:R-:W-:-:S04]  /*2cd0*/  UIADD3 UR19, UR12, -UR9, URZ ;  /* 0x800000090c137290 */ /* 0x000fc8000fffe03f */
[----:B------:R-:W-:-:S06]  /*2ce0*/  UISETP.GE.AND UP0, UPT, UR19, 0x1, UPT ;  /* 0x000000011300788c */ /* 0x000fcc000bf06270 */
[----:B------:R-:W-:-:S13]  /*2cf0*/  PLOP3.LUT P0, PT, PT, PT, UP0, 0x80, 0x0 ;  /* 0x000000000000781c */ /* 0x000fda0003f0f008 */
[----:B------:R-:W-:Y:S05]  /*2d00*/  @!P0 BRA `(.L_x_19) ;  /* 0x0000001000b88947 */ /* 0x000fea0003800000 */
[----:B------:R-:W-:Y:S01]  /*2d10*/  UMOV UR18, UR5 ;  /* 0x0000000500127c82 */ /* 0x000fe20008000000 */
[----:B------:R-:W-:-:S05]  /*2d20*/  ULDC UR27, c[0x0][0x50c] ;  /* 0x00014300001b7ab9 */ /* 0x000fca0000000800 */
.L_x_27:
[----:B------:R-:W-:-:S06]  /*2d30*/  UISETP.NE.AND UP0, UPT, UR25, 0x3, UPT ;  /* 0x000000031900788c */ /* 0x000fcc000bf05270 */
[----:B------:R-:W-:-:S13]  /*2d40*/  PLOP3.LUT P1, PT, PT, PT, UP0, 0x80, 0x0 ;  /* 0x000000000000781c */ /* 0x000fda0003f2f008 */
[----:B-1---5:R-:W-:Y:S05]  /*2d50*/  @!P1 BRA `(.L_x_20) ;  /* 0x0000000000049947 */ /* 0x022fea0003800000 */
[----:B------:R-:W-:Y:S01]  /*2d60*/  BPT.TRAP 0x1 ;  /* 0x000000040000795c */ /* 0x000fe20000300000 */
.L_x_20:
[----:B------:R-:W1:Y:S01]  /*2d70*/  S2UR UR9, SR_CgaCtaId ;  /* 0x00000000000979c3 */ /* 0x000e620000008800 */
[----:B------:R-:W-:Y:S01]  /*2d80*/  UMOV UR14, 0x400 ;  /* 0x00000400000e7882 */ /* 0x000fe20000000000 */
[----:B------:R-:W-:-:S05]  /*2d90*/  IMAD.U32 R229, RZ, RZ, UR17 ;  /* 0x00000011ffe57e24 */ /* 0x000fca000f8e00ff */
[----:B------:R-:W-:Y:S01]  /*2da0*/  SHF.L.U32 R229, R229, 0x1f, RZ ;  /* 0x0000001fe5e57819 */ /* 0x000fe200000006ff */
[----:B-1----:R-:W-:-:S04]  /*2db0*/  ULEA UR14, UR9, UR14, 0x18 ;  /* 0x0000000e090e7291 */ /* 0x002fc8000f8ec03f */
[----:B------:R-:W-:-:S09]  /*2dc0*/  ULEA UR9, UR16, UR14, 0x3 ;  /* 0x0000000e10097291 */ /* 0x000fd2000f8e183f */
[----:B------:R1:W2:Y:S01]  /*2dd0*/  SYNCS.PHASECHK.TRANS64.TRYWAIT P0, [UR9], R229 ;  /* 0x000000e5ff0075a7 */ /* 0x0002a20008000149 */
[----:B------:R-:W-:Y:S05]  /*2de0*/  @!P1 BRA `(.L_x_21) ;  /* 0x0000000000049947 */ /* 0x000fea0003800000 */
[----:B------:R-:W-:Y:S01]  /*2df0*/  BPT.TRAP 0x1 ;  /* 0x000000040000795c */ /* 0x000fe20000300000 */
.L_x_21:
[----:B--2---:R-:W-:Y:S05]  /*2e00*/  @P0 BRA `(.L_x_22) ;  /* 0x0000000000080947 */ /* 0x004fea0003800000 */
[----:B------:R-:W2:Y:S02]  /*2e10*/  SYNCS.PHASECHK.TRANS64.TRYWAIT P0, [UR9], R229 ;  /* 0x000000e5ff0075a7 */ /* 0x000ea40008000149 */
[----:B--2---:R-:W-:Y:S05]  /*2e20*/  @!P0 BRA `(.L_x_23) ;  /* 0x000000d000748947 */ /* 0x004fea0003800000 */
.L_x_22:
[----:B------:R-:W-:Y:S01]  /*2e30*/  UIADD3 UR9, UR14, 0xc100, URZ ;  /* 0x0000c1000e097890 */ /* 0x000fe2000fffe03f */
[----:B------:R-:W-:Y:S01]  /*2e40*/  WARPGROUP.ARRIVE ;  /* 0x00000000000079c5 */ /* 0x000fe20000000000 */
[----:B------:R-:W-:Y:S02]  /*2e50*/  UISETP.NE.AND UP0, UPT, UR7, URZ, UPT ;  /* 0x0000003f0700728c */ /* 0x000fe4000bf05270 */
[----:B------:R-:W-:Y:S02]  /*2e60*/  USHF.R.U32.HI UR9, URZ, 0x4, UR9 ;  /* 0x000000043f097899 */ /* 0x000fe40008011609 */
[----:B------:R-:W-:Y:S02]  /*2e70*/  USEL UR8, UR8, URZ, !UP0 ;  /* 0x0000003f08087287 */ /* 0x000fe4000c000000 */
[----:B------:R-:W-:Y:S02]  /*2e80*/  ULOP3.LUT UR9, UR9, 0x3fff, URZ, 0xc0, !UPT ;  /* 0x00003fff09097892 */ /* 0x000fe4000f8ec03f */
[----:B------:R-:W-:-:S02]  /*2e90*/  ULOP3.LUT UR7, UR15, 0x10000, URZ, 0xfc, !UPT ;  /* 0x000100000f077892 */ /* 0x000fc4000f8efc3f */
[----:B------:R-:W-:Y:S02]  /*2ea0*/  ULOP3.LUT UR9, UR9, 0x10000, URZ, 0xfc, !UPT ;  /* 0x0001000009097892 */ /* 0x000fe4000f8efc3f */
[----:B------:R-:W-:Y:S02]  /*2eb0*/  UISETP.NE.U32.AND UP0, UPT, UR8, URZ, UPT ;  /* 0x0000003f0800728c */ /* 0x000fe4000bf05070 */
[----:B------:R-:W-:Y:S02]  /*2ec0*/  ULEA UR7, UR16, UR7, 0xa ;  /* 0x0000000710077291 */ /* 0x000fe4000f8e503f */
[----:B------:R-:W-:Y:S01]  /*2ed0*/  ULEA UR26, UR16, UR9, 0xb ;  /* 0x00000009101a7291 */ /* 0x000fe2000f8e583f */
[----:B------:R-:W-:Y:S02]  /*2ee0*/  UMOV UR11, 0x40000040 ;  /* 0x40000040000b7882 */ /* 0x000fe40000000000 */
[----:B------:R-:W-:Y:S01]  /*2ef0*/  UMOV UR9, 0x40000040 ;  /* 0x4000004000097882 */ /* 0x000fe20000000000 */
[----:B------:R-:W-:Y:S01]  /*2f00*/  UIADD3 UR6, UR6, 0x4, URZ ;  /* 0x0000000406067890 */ /* 0x000fe2000fffe03f */
[----:B------:R-:W-:-:S02]  /*2f10*/  UMOV UR8, UR7 ;  /* 0x0000000700087c82 */ /* 0x000fc40008000000 */
[----:B------:R-:W-:Y:S02]  /*2f20*/  UMOV UR10, UR26 ;  /* 0x0000001a000a7c82 */ /* 0x000fe40008000000 */
[----:B------:R-:W-:Y:S01]  /*2f30*/  QGMMA.64x256x32.F32.E4M3.E4M3 R24, gdesc[UR8], R24, UP0 ;  /* 0x03e00000081879f3 */ /* 0x000fe2000bf00818 */
[----:B------:R-:W-:Y:S02]  /*2f40*/  UIADD3 UR8, UR7, 0x2, URZ ;  /* 0x0000000207087890 */ /* 0x000fe4000fffe03f */
[----:B------:R-:W-:Y:S01]  /*2f50*/  UIADD3 UR10, UR26, 0x2, URZ ;  /* 0x000000021a0a7890 */ /* 0x000fe2000fffe03f */
[----:B------:R-:W-:Y:S01]  /*2f60*/  UMOV UR9, 0x40000040 ;  /* 0x4000004000097882 */ /* 0x000fe20000000000 */
[----:B------:R-:W-:Y:S01]  /*2f70*/  UMOV UR11, 0x40000040 ;  /* 0x40000040000b7882 */ /* 0x000fe20000000000 */
[----:B------:R-:W-:-:S15]  /*2f80*/  UISETP.NE.AND UP0, UPT, UR6, UR27, UPT ;  /* 0x0000001b0600728c */ /* 0x000fde000bf05270 */
[----:B------:R-:W-:-:S07]  /*2f90*/  NOP ;  /* 0x0000000000007918 */ /* 0x000fce0000000000 */
[----:B------:R-:W-:Y:S01]  /*2fa0*/  QGMMA.64x256x32.F32.E4M3.E4M3 R24, gdesc[UR8], R24 ;  /* 0x03e00000081879f3 */ /* 0x000fe20008700818 */
[----:B------:R-:W-:Y:S02]  /*2fb0*/  UIADD3 UR8, UR7, 0x4, URZ ;  /* 0x0000000407087890 */ /* 0x000fe4000fffe03f */
[----:B------:R-:W-:Y:S01]  /*2fc0*/  UIADD3 UR10, UR26, 0x4, URZ ;  /* 0x000000041a0a7890 */ /* 0x000fe2000fffe03f */
[----:B------:R-:W-:Y:S01]  /*2fd0*/  UMOV UR9, 0x40000040 ;  /* 0x4000004000097882 */ /* 0x000fe20000000000 */
[----:B------:R-:W-:-:S15]  /*2fe0*/  UMOV UR11, 0x40000040 ;  /* 0x40000040000b7882 */ /* 0x000fde0000000000 */
[----:B------:R-:W-:-:S08]  /*2ff0*/  NOP ;  /* 0x0000000000007918 */ /* 0x000fd00000000000 */
[----:B------:R-:W-:Y:S01]  /*3000*/  QGMMA.64x256x32.F32.E4M3.E4M3 R24, gdesc[UR8], R24 ;  /* 0x03e00000081879f3 */ /* 0x000fe20008700818 */
[----:B------:R-:W-:Y:S02]  /*3010*/  UIADD3 UR8, UR7, 0x6, URZ ;  /* 0x0000000607087890 */ /* 0x000fe4000fffe03f */
[----:B------:R-:W-:Y:S01]  /*3020*/  UIADD3 UR10, UR26, 0x6, URZ ;  /* 0x000000061a0a7890 */ /* 0x000fe2000fffe03f */
[----:B------:R-:W-:Y:S01]  /*3030*/  UMOV UR9, 0x40000040 ;  /* 0x4000004000097882 */ /* 0x000fe20000000000 */
[----:B------:R-:W-:Y:S01]  /*3040*/  UMOV UR11, 0x40000040 ;  /* 0x40000040000b7882 */ /* 0x000fe20000000000 */
[----:B------:R-:W-:-:S06]  /*3050*/  USEL UR7, URZ, 0x1, UP0 ;  /* 0x000000013f077887 */ /* 0x000fcc0008000000 */
[----:B------:R-:W-:-:S15]  /*3060*/  ISETP.NE.AND P0, PT, RZ, UR7, PT ;  /* 0x00000007ff007c0c */ /* 0x000fde000bf05270 */
[----:B------:R-:W-:-:S01]  /*3070*/  NOP ;  /* 0x0000000000007918 */ /* 0x000fc20000000000 */
[----:B------:R-:W-:Y:S03]  /*3080*/  QGMMA.64x256x32.F32.E4M3.E4M3 R24, gdesc[UR8], R24, gsb0 ;  /* 0x03e00000081879f3 */ /* 0x000fe60008000818 */
[----:B------:R-:W-:Y:S02]  /*3090*/  WARPGROUP.DEPBAR.LE gsb0, 0x1 ;  /* 0x00008000000079c5 */ /* 0x000fe40000010100 */
[----:B------:R-:W-:Y:S05]  /*30a0*/  @!P0 BRA `(.L_x_24) ;  /* 0x0000000c00708947 */ /* 0x000fea0003800000 */
[----:B------:R-:W-:Y:S02]  /*30b0*/  WARPGROUP.DEPBAR.LE gsb0, 0x0 ;  /* 0x00008000000079c5 */ /* 0x000fe40000010000 */
[----:B-----5:R-:W-:-:S01]  /*30c0*/  FADD R227, R25, R227 ;  /* 0x000000e319e37221 */ /* 0x020fc20000000000 */
[----:B------:R-:W-:Y:S01]  /*30d0*/  FADD R226, R26, R226 ;  /* 0x000000e21ae27221 */ /* 0x000fe20000000000 */
[----:B------:R-:W-:-:S01]  /*30e0*/  FADD R225, R27, R225 ;  /* 0x000000e11be17221 */ /* 0x000fc20000000000 */
[----:B------:R-:W-:Y:S01]  /*30f0*/  FADD R224, R28, R224 ;  /* 0x000000e01ce07221 */ /* 0x000fe20000000000 */
[----:B------:R-:W-:-:S01]  /*3100*/  FADD R223, R29, R223 ;  /* 0x000000df1ddf7221 */ /* 0x000fc20000000000 */
[----:B------:R2:W-:Y:S01]  /*3110*/  STL [R1+0x80], R227 ;  /* 0x000080e301007387 */ /* 0x0005e20000100800 */
[----:B------:R-:W-:-:S01]  /*3120*/  FADD R222, R30, R222 ;  /* 0x000000de1ede7221 */ /* 0x000fc20000000000 */
[----:B------:R-:W-:Y:S01]  /*3130*/  FADD R221, R31, R221 ;  /* 0x000000dd1fdd7221 */ /* 0x000fe20000000000 */
[----:B------:R-:W-:-:S01]  /*3140*/  FADD R220, R32, R220 ;  /* 0x000000dc20dc7221 */ /* 0x000fc20000000000 */
[----:B------:R-:W-:Y:S01]  /*3150*/  FADD R219, R33, R219 ;  /* 0x000000db21db7221 */ /* 0x000fe20000000000 */
[----:B------:R-:W-:-:S01]  /*3160*/  FADD R218, R34, R218 ;  /* 0x000000da22da7221 */ /* 0x000fc20000000000 */
[----:B------:R-:W-:Y:S01]  /*3170*/  FADD R217, R35, R217 ;  /* 0x000000d923d97221 */ /* 0x000fe20000000000 */
[----:B------:R-:W-:-:S01]  /*3180*/  FADD R216, R36, R216 ;  /* 0x000000d824d87221 */ /* 0x000fc20000000000 */
[----:B------:R-:W-:Y:S01]  /*3190*/  FADD R215, R37, R215 ;  /* 0x000000d725d77221 */ /* 0x000fe20000000000 */
[----:B------:R-:W-:-:S01]  /*31a0*/  FADD R214, R38, R214 ;  /* 0x000000d626d67221 */ /* 0x000fc20000000000 */
[----:B--2---:R-:W2:Y:S01]  /*31b0*/  LDL.LU R227, [R1+0x28] ;  /* 0x0000280001e37983 */ /* 0x004ea20000300800 */
[----:B------:R-:W-:-:S01]  /*31c0*/  FADD R213, R39, R213 ;  /* 0x000000d527d57221 */ /* 0x000fc20000000000 */
[----:B------:R-:W-:Y:S01]  /*31d0*/  FADD R212, R40, R212 ;  /* 0x000000d428d47221 */ /* 0x000fe20000000000 */
[----:B------:R-:W-:-:S01]  /*31e0*/  FADD R211, R41, R211 ;  /* 0x000000d329d37221 */ /* 0x000fc20000000000 */
[----:B------:R3:W-:Y:S01]  /*31f0*/  STL [R1+0x84], R226 ;  /* 0x000084e201007387 */ /* 0x0007e20000100800 */
[----:B------:R-:W-:-:S03]  /*3200*/  FADD R228, R24, R228 ;  /* 0x000000e418e47221 */ /* 0x000fc60000000000 */
[----:B---3--:R-:W3:Y:S04]  /*3210*/  LDL.LU R226, [R1+0x24] ;  /* 0x0000240001e27983 */ /* 0x008ee80000300800 */
[----:B------:R4:W-:Y:S04]  /*3220*/  STL [R1+0x88], R225 ;  /* 0x000088e101007387 */ /* 0x0009e80000100800 */
[----:B----4-:R-:W4:Y:S04]  /*3230*/  LDL.LU R225, [R1+0x20] ;  /* 0x0000200001e17983 */ /* 0x010f280000300800 */
[----:B------:R0:W-:Y:S04]  /*3240*/  STL [R1+0x8c], R224 ;  /* 0x00008ce001007387 */ /* 0x0001e80000100800 */
[----:B0-----:R-:W4:Y:S04]  /*3250*/  LDL.LU R224, [R1+0x1c] ;  /* 0x00001c0001e07983 */ /* 0x001f280000300800 */
        /* <DEDUP_REMOVED lines=13> */
[----:B0-----:R-:W4:Y:S04]  /*3330*/  LDL.LU R217, [R1] ;  /* 0x0000000001d97983 */ /* 0x001f280000300800 */
[----:B------:R-:W-:Y:S04]  /*3340*/  STL [R1+0xac], R216 ;  /* 0x0000acd801007387 */ /* 0x000fe80000100800 */
[----:B------:R-:W-:Y:S04]  /*3350*/  STL [R1+0xb0], R215 ;  /* 0x0000b0d701007387 */ /* 0x000fe80000100800 */
[----:B------:R-:W-:Y:S04]  /*3360*/  STL [R1+0xb4], R214 ;  /* 0x0000b4d601007387 */ /* 0x000fe80000100800 */
[----:B------:R-:W-:Y:S04]  /*3370*/  STL [R1+0xb8], R213 ;  /* 0x0000b8d501007387 */ /* 0x000fe80000100800 */
[----:B------:R-:W-:Y:S04]  /*3380*/  STL [R1+0xbc], R212 ;  /* 0x0000bcd401007387 */ /* 0x000fe80000100800 */
[----:B------:R0:W-:Y:S01]  /*3390*/  STL [R1+0xc0], R211 ;  /* 0x0000c0d301007387 */ /* 0x0001e20000100800 */
[----:B--2---:R-:W-:-:S01]  /*33a0*/  FADD R227, R134, R227 ;  /* 0x000000e386e37221 */ /* 0x004fc20000000000 */
[----:B---3--:R-:W-:Y:S01]  /*33b0*/  FADD R226, R133, R226 ;  /* 0x000000e285e27221 */ /* 0x008fe20000000000 */
[----:B----4-:R-:W-:-:S01]  /*33c0*/  FADD R225, R132, R225 ;  /* 0x000000e184e17221 */ /* 0x010fc20000000000 */
[----:B------:R-:W-:Y:S01]  /*33d0*/  FADD R224, R131, R224 ;  /* 0x000000e083e07221 */ /* 0x000fe20000000000 */
[----:B------:R-:W-:-:S01]  /*33e0*/  FADD R223, R130, R223 ;  /* 0x000000df82df7221 */ /* 0x000fc20000000000 */
[----:B------:R-:W-:Y:S01]  /*33f0*/  FADD R222, R129, R222 ;  /* 0x000000de81de7221 */ /* 0x000fe20000000000 */
[----:B------:R-:W-:-:S01]  /*3400*/  FADD R221, R128, R221 ;  /* 0x000000dd80dd7221 */ /* 0x000fc20000000000 */
[----:B------:R-:W-:Y:S01]  /*3410*/  FADD R220, R127, R220 ;  /* 0x000000dc7fdc7221 */ /* 0x000fe20000000000 */
[----:B------:R-:W-:-:S01]  /*3420*/  FADD R219, R126, R219 ;  /* 0x000000db7edb7221 */ /* 0x000fc20000000000 */
[----:B------:R-:W-:Y:S01]  /*3430*/  FADD R218, R125, R218 ;  /* 0x000000da7dda7221 */ /* 0x000fe20000000000 */
[----:B------:R-:W-:-:S05]  /*3440*/  FADD R217, R124, R217 ;  /* 0x000000d97cd97221 */ /* 0x000fca0000000000 */
[----:B------:R2:W-:Y:S04]  /*3450*/  STL [R1], R217 ;  /* 0x000000d901007387 */ /* 0x0005e80000100800 */
[----:B------:R3:W-:Y:S04]  /*3460*/  STL [R1+0x4], R218 ;  /* 0x000004da01007387 */ /* 0x0007e80000100800 */
[----:B------:R4:W-:Y:S04]  /*3470*/  STL [R1+0x8], R219 ;  /* 0x000008db01007387 */ /* 0x0009e80000100800 */
[----:B------:R1:W-:Y:S04]  /*3480*/  STL [R1+0xc], R220 ;  /* 0x00000cdc01007387 */ /* 0x0003e80000100800 */
[----:B------:R1:W-:Y:S04]  /*3490*/  STL [R1+0x10], R221 ;  /* 0x000010dd01007387 */ /* 0x0003e80000100800 */
[----:B------:R1:W-:Y:S04]  /*34a0*/  STL [R1+0x14], R222 ;  /* 0x000014de01007387 */ /* 0x0003e80000100800 */
[----:B------:R1:W-:Y:S04]  /*34b0*/  STL [R1+0x18], R223 ;  /* 0x000018df01007387 */ /* 0x0003e80000100800 */
[----:B------:R1:W-:Y:S04]  /*34c0*/  STL [R1+0x1c], R224 ;  /* 0x00001ce001007387 */ /* 0x0003e80000100800 */
[----:B0-----:R-:W4:Y:S04]  /*34d0*/  LDL.LU R211, [R1+0x2c] ;  /* 0x00002c0001d37983 */ /* 0x001f280000300800 */
[----:B------:R0:W-:Y:S04]  /*34e0*/  STL [R1+0x20], R225 ;  /* 0x000020e101007387 */ /* 0x0001e80000100800 */
[----:B------:R-:W4:Y:S04]  /*34f0*/  LDL.LU R212, [R1+0x30] ;  /* 0x0000300001d47983 */ /* 0x000f280000300800 */
[----:B------:R0:W-:Y:S04]  /*3500*/  STL [R1+0x24], R226 ;  /* 0x000024e201007387 */ /* 0x0001e80000100800 */
[----:B------:R-:W4:Y:S04]  /*3510*/  LDL.LU R213, [R1+0x34] ;  /* 0x0000340001d57983 */ /* 0x000f280000300800 */
[----:B------:R0:W-:Y:S04]  /*3520*/  STL [R1+0x28], R227 ;  /* 0x000028e301007387 */ /* 0x0001e80000100800 */
[----:B------:R-:W4:Y:S04]  /*3530*/  LDL.LU R214, [R1+0x38] ;  /* 0x0000380001d67983 */ /* 0x000f280000300800 */
[----:B------:R-:W4:Y:S04]  /*3540*/  LDL.LU R215, [R1+0x3c] ;  /* 0x00003c0001d77983 */ /* 0x000f280000300800 */
[----:B------:R-:W4:Y:S04]  /*3550*/  LDL.LU R216, [R1+0x40] ;  /* 0x0000400001d87983 */ /* 0x000f280000300800 */
[----:B--2---:R-:W2:Y:S04]  /*3560*/  LDL.LU R217, [R1+0x44] ;  /* 0x0000440001d97983 */ /* 0x004ea80000300800 */
[----:B---3--:R-:W3:Y:S04]  /*3570*/  LDL.LU R218, [R1+0x48] ;  /* 0x0000480001da7983 */ /* 0x008ee80000300800 */
[----:B----4-:R-:W4:Y:S04]  /*3580*/  LDL.LU R219, [R1+0x4c] ;  /* 0x00004c0001db7983 */ /* 0x010f280000300800 */
[----:B-1----:R-:W4:Y:S04]  /*3590*/  LDL.LU R220, [R1+0x50] ;  /* 0x0000500001dc7983 */ /* 0x002f280000300800 */
[----:B------:R-:W4:Y:S04]  /*35a0*/  LDL.LU R221, [R1+0x54] ;  /* 0x0000540001dd7983 */ /* 0x000f280000300800 */
[----:B------:R-:W4:Y:S04]  /*35b0*/  LDL.LU R222, [R1+0x58] ;  /* 0x0000580001de7983 */ /* 0x000f280000300800 */
[----:B------:R-:W4:Y:S04]  /*35c0*/  LDL.LU R223, [R1+0x5c] ;  /* 0x00005c0001df7983 */ /* 0x000f280000300800 */
[----:B------:R-:W4:Y:S04]  /*35d0*/  LDL.LU R224, [R1+0x60] ;  /* 0x0000600001e07983 */ /* 0x000f280000300800 */
[----:B0-----:R-:W4:Y:S04]  /*35e0*/  LDL.LU R225, [R1+0x64] ;  /* 0x0000640001e17983 */ /* 0x001f280000300800 */
[----:B------:R-:W4:Y:S04]  /*35f0*/  LDL.LU R226, [R1+0x68] ;  /* 0x0000680001e27983 */ /* 0x000f280000300800 */
[----:B------:R-:W4:Y:S01]  /*3600*/  LDL.LU R227, [R1+0x6c] ;  /* 0x00006c0001e37983 */ /* 0x000f220000300800 */
[----:B------:R-:W-:-:S05]  /*3610*/  FADD R211, R135, R211 ;  /* 0x000000d387d37221 */ /* 0x000fca0000000000 */
[----:B------:R0:W-:Y:S01]  /*3620*/  STL [R1+0x2c], R211 ;  /* 0x00002cd301007387 */ /* 0x0001e20000100800 */
[----:B------:R-:W-:-:S03]  /*3630*/  FADD R212, R136, R212 ;  /* 0x000000d488d47221 */ /* 0x000fc60000000000 */
[----:B0-----:R0:W5:Y:S01]  /*3640*/  LDL.LU R211, [R1+0xc0] ;  /* 0x0000c00001d37983 */ /* 0x0011620000300800 */
[----:B------:R-:W-:-:S03]  /*3650*/  FADD R213, R137, R213 ;  /* 0x000000d589d57221 */ /* 0x000fc60000000000 */
[----:B------:R1:W-:Y:S01]  /*3660*/  STL [R1+0x30], R212 ;  /* 0x000030d401007387 */ /* 0x0003e20000100800 */
[----:B------:R-:W-:-:S01]  /*3670*/  FADD R214, R138, R214 ;  /* 0x000000d68ad67221 */ /* 0x000fc20000000000 */
[----:B------:R-:W-:Y:S02]  /*3680*/  FADD R215, R139, R215 ;  /* 0x000000d78bd77221 */ /* 0x000fe40000000000 */
[----:B-1----:R0:W5:Y:S01]  /*3690*/  LDL.LU R212, [R1+0xbc] ;  /* 0x0000bc0001d47983 */ /* 0x0021620000300800 */
[----:B------:R-:W-:-:S03]  /*36a0*/  FADD R216, R140, R216 ;  /* 0x000000d88cd87221 */ /* 0x000fc60000000000 */
[----:B------:R1:W-:Y:S01]  /*36b0*/  STL [R1+0x34], R213 ;  /* 0x000034d501007387 */ /* 0x0003e20000100800 */
[----:B--2---:R-:W-:-:S03]  /*36c0*/  FADD R217, R141, R217 ;  /* 0x000000d98dd97221 */ /* 0x004fc60000000000 */
[----:B-1----:R0:W5:Y:S01]  /*36d0*/  LDL.LU R213, [R1+0xb8] ;  /* 0x0000b80001d57983 */ /* 0x0021620000300800 */
[----:B---3--:R-:W-:-:S03]  /*36e0*/  FADD R218, R142, R218 ;  /* 0x000000da8eda7221 */ /* 0x008fc60000000000 */
[----:B------:R1:W-:Y:S01]  /*36f0*/  STL [R1+0x38], R214 ;  /* 0x000038d601007387 */ /* 0x0003e20000100800 */
[----:B----4-:R-:W-:-:S01]  /*3700*/  FADD R219, R143, R219 ;  /* 0x000000db8fdb7221 */ /* 0x010fc20000000000 */
[----:B------:R-:W-:Y:S02]  /*3710*/  FADD R220, R144, R220 ;  /* 0x000000dc90dc7221 */ /* 0x000fe40000000000 */
[----:B-1----:R0:W5:Y:S04]  /*3720*/  LDL.LU R214, [R1+0xb4] ;  /* 0x0000b40001d67983 */ /* 0x0021680000300800 */
[----:B------:R1:W-:Y:S01]  /*3730*/  STL [R1+0x3c], R215 ;  /* 0x00003cd701007387 */ /* 0x0003e20000100800 */
[----:B------:R-:W-:-:S01]  /*3740*/  FADD R221, R145, R221 ;  /* 0x000000dd91dd7221 */ /* 0x000fc20000000000 */
[----:B------:R-:W-:-:S02]  /*3750*/  FADD R222, R146, R222 ;  /* 0x000000de92de7221 */ /* 0x000fc40000000000 */
[----:B-1----:R0:W5:Y:S04]  /*3760*/  LDL.LU R215, [R1+0xb0] ;  /* 0x0000b00001d77983 */ /* 0x0021680000300800 */
[----:B------:R1:W-:Y:S01]  /*3770*/  STL [R1+0x40], R216 ;  /* 0x000040d801007387 */ /* 0x0003e20000100800 */
[----:B------:R-:W-:-:S03]  /*3780*/  FADD R223, R147, R223 ;  /* 0x000000df93df7221 */ /* 0x000fc60000000000 */
        /* <DEDUP_REMOVED lines=13> */
[----:B------:R1:W-:Y:S04]  /*3860*/  STL [R1+0x54], R221 ;  /* 0x000054dd01007387 */ /* 0x0003e80000100800 */
        /* <DEDUP_REMOVED lines=12> */
[----:B-1----:R0:W5:Y:S01]  /*3930*/  LDL.LU R227, [R1+0x80] ;  /* 0x0000800001e37983 */ /* 0x0021620000300800 */
        /* <DEDUP_REMOVED lines=82> */
[----:B0-----:R-:W-:-:S06]  /*3e60*/  UMOV UR6, URZ ;  /* 0x0000003f00067c82 */ /* 0x001fcc0008000000 */
.L_x_24:
[----:B------:R-:W-:Y:S05]  /*3e70*/  @!P1 BRA `(.L_x_25) ;  /* 0x0000000000049947 */ /* 0x000fea0003800000 */
[----:B------:R-:W-:Y:S01]  /*3e80*/  BPT.TRAP 0x1 ;  /* 0x000000040000795c */ /* 0x000fe20000300000 */
.L_x_25:
[----:B------:R-:W-:Y:S02]  /*3e90*/  UISETP.GT.U32.AND UP0, UPT, UR13, 0x1, UPT ;  /* 0x000000010d00788c */ /* 0x000fe4000bf04070 */
[----:B------:R-:W-:-:S04]  /*3ea0*/  ULEA UR8, UR18, UR14, 0x3 ;  /* 0x0000000e12087291 */ /* 0x000fc8000f8e183f */
[----:B------:R-:W-:Y:S01]  /*3eb0*/  UIADD3 UR8, UR8, 0x18, URZ ;  /* 0x0000001808087890 */ /* 0x000fe2000fffe03f */
[----:B------:R-:W-:-:S03]  /*3ec0*/  PLOP3.LUT P0, PT, PT, PT, UP0, 0x80, 0x0 ;  /* 0x000000000000781c */ /* 0x000fc60003f0f008 */
[----:B------:R-:W-:-:S09]  /*3ed0*/  UPRMT UR8, URZ, 0x654, UR8 ;  /* 0x000006543f087896 */ /* 0x000fd20008000008 */
[----:B------:R-:W-:Y:S01]  /*3ee0*/  SYNCS.ARRIVE.TRANS64.RED.A1T0 RZ, [UR8], RZ ;  /* 0x000000ffffff79a7 */ /* 0x000fe20008100408 */
[----:B------:R-:W-:Y:S05]  /*3ef0*/  @P0 BRA `(.L_x_26) ;  /* 0x0000000000040947 */ /* 0x000fea0003800000 */
[----:B------:R-:W-:Y:S01]  /*3f00*/  BPT.TRAP 0x1 ;  /* 0x000000040000795c */ /* 0x000fe20000300000 */
.L_x_26:
[----:B------:R-:W-:Y:S02]  /*3f10*/  UISETP.GT.AND UP2, UPT, UR19, 0x1, UPT ;  /* 0x000000011300788c */ /* 0x000fe4000bf44270 */
[----:B------:R-:W-:Y:S02]  /*3f20*/  UIADD3 UR16, UR16, 0x1, URZ ;  /* 0x0000000110107890 */ /* 0x000fe4000fffe03f */
[----:B------:R-:W-:Y:S02]  /*3f30*/  UIADD3 UR18, UR18, 0x1, URZ ;  /* 0x0000000112127890 */ /* 0x000fe4000fffe03f */
[----:B------:R-:W-:Y:S01]  /*3f40*/  PLOP3.LUT P0, PT, PT, PT, UP2, 0x80, 0x0 ;  /* 0x000000000000781c */ /* 0x000fe20003f0f028 */
[----:B------:R-:W-:Y:S02]  /*3f50*/  UISETP.NE.AND UP0, UPT, UR16, 0x3, UPT ;  /* 0x000000031000788c */ /* 0x000fe4000bf05270 */
[----:B------:R-:W-:Y:S02]  /*3f60*/  UIADD3 UR9, UR19, -0x1, URZ ;  /* 0xffffffff13097890 */ /* 0x000fe4000fffe03f */
[----:B------:R-:W-:-:S02]  /*3f70*/  USEL UR8, URZ, 0x1, UP0 ;  /* 0x000000013f087887 */ /* 0x000fc40008000000 */
[----:B------:R-:W-:Y:S02]  /*3f80*/  UISETP.NE.AND UP1, UPT, UR18, 0x3, UPT ;  /* 0x000000031200788c */ /* 0x000fe4000bf25270 */
[----:B------:R-:W-:Y:S02]  /*3f90*/  ULOP3.LUT UR17, UR17, UR8, URZ, 0x3c, !UPT ;  /* 0x0000000811117292 */ /* 0x000fe4000f8e3c3f */
[----:B------:R-:W-:Y:S02]  /*3fa0*/  USEL UR16, UR16, URZ, UP0 ;  /* 0x0000003f10107287 */ /* 0x000fe40008000000 */
[----:B------:R-:W-:Y:S01]  /*3fb0*/  USEL UR18, UR18, URZ, UP1 ;  /* 0x0000003f12127287 */ /* 0x000fe20008800000 */
[----:B------:R-:W-:Y:S01]  /*3fc0*/  UMOV UR8, 0x1 ;  /* 0x0000000100087882 */ /* 0x000fe20000000000 */
[----:B------:R-:W-:Y:S01]  /*3fd0*/  UMOV UR19, UR9 ;  /* 0x0000000900137c82 */ /* 0x000fe20008000000 */
[----:B------:R-:W-:Y:S09]  /*3fe0*/  @P0 BRA `(.L_x_27) ;  /* 0xffffffec00500947 */ /* 0x000ff2000383ffff */
.L_x_19:
[----:B------:R-:W-:-:S04]  /*3ff0*/  UISETP.NE.AND UP0, UPT, UR6, URZ, UPT ;  /* 0x0000003f0600728c */ /* 0x000fc8000bf05270 */
[----:B------:R-:W-:-:S06]  /*4000*/  USEL UR6, URZ, 0x1, !UP0 ;  /* 0x000000013f067887 */ /* 0x000fcc000c000000 */
[----:B------:R-:W-:-:S13]  /*4010*/  ISETP.NE.AND P0, PT, RZ, UR6, PT ;  /* 0x00000006ff007c0c */ /* 0x000fda000bf05270 */
[----:B------:R-:W-:Y:S05]  /*4020*/  @!P0 BRA `(.L_x_28) ;  /* 0x0000000c00c48947 */ /* 0x000fea0003800000 */
[----:B------:R-:W-:Y:S02]  /*4030*/  WARPGROUP.DEPBAR.LE gsb0, 0x0 ;  /* 0x00008000000079c5 */ /* 0x000fe40000010000 */
[----:B-----5:R-:W-:Y:S01]  /*4040*/  FADD R227, R25, R227 ;  /* 0x000000e319e37221 */ /* 0x020fe20000000000 */
[----:B------:R-:W-:-:S04]  /*4050*/  FADD R228, R24, R228 ;  /* 0x000000e418e47221 */ /* 0x000fc80000000000 */
[----:B------:R2:W-:Y:S04]  /*4060*/  STL [R1+0x80], R227 ;  /* 0x000080e301007387 */ /* 0x0005e80000100800 */
[----:B--2---:R-:W2:Y:S04]  /*4070*/  LDL.LU R227, [R1+0x6c] ;  /* 0x00006c0001e37983 */ /* 0x004ea80000300800 */
[----:B--2---:R2:W-:Y:S04]  /*4080*/  STL [R1+0x84], R227 ;  /* 0x000084e301007387 */ /* 0x0045e80000100800 */
        /* <DEDUP_REMOVED lines=52> */
[----:B--2---:R-:W2:Y:S01]  /*43d0*/  LDL.LU R227, [R1] ;  /* 0x0000000001e37983 */ /* 0x004ea20000300800 */
[----:B------:R-:W-:Y:S01]  /*43e0*/  FADD R226, R26, R226 ;  /* 0x000000e21ae27221 */ /* 0x000fe20000000000 */
        /* <DEDUP_REMOVED lines=97> */
[----:B--2---:R-:W-:-:S05]  /*4a00*/  FADD R227, R124, R227 ;  /* 0x000000e37ce37221 */ /* 0x004fca0000000000 */
[----:B------:R2:W-:Y:S04]  /*4a10*/  STL [R1], R227 ;  /* 0x000000e301007387 */ /* 0x0005e80000100800 */
[----:B--2---:R-:W2:Y:S02]  /*4a20*/  LDL.LU R227, [R1+0xec] ;  /* 0x0000ec0001e37983 */ /* 0x004ea40000300800 */
[----:B--2---:R-:W-:-:S05]  /*4a30*/  FADD R227, R125, R227 ;  /* 0x000000e37de37221 */ /* 0x004fca0000000000 */
[----:B------:R2:W-:Y:S04]  /*4a40*/  STL [R1+0x4], R227 ;  /* 0x000004e301007387 */ /* 0x0005e80000100800 */
        /* <DEDUP_REMOVED lines=78> */
[----:B--2---:R2:W5:Y:S02]  /*4f30*/  LDL.LU R227, [R1+0x80] ;  /* 0x0000800001e37983 */ /* 0x0045640000300800 */
.L_x_28:
[----:B------:R-:W-:Y:S02]  /*4f40*/  WARPGROUP.DEPBAR.LE gsb0, 0x0 ;  /* 0x00008000000079c5 */ /* 0x000fe40000010000 */
[----:B------:R-:W3:Y:S02]  /*4f50*/  LDC R24, c[0x0][0x28c] ;  /* 0x0000a300ff187b82 */ /* 0x000ee40000000800 */
[----:B---3--:R-:W-:-:S13]  /*4f60*/  ISETP.GE.AND P0, PT, R24, 0x1, PT ;  /* 0x000000011800780c */ /* 0x008fda0003f06270 */
[----:B------:R-:W-:Y:S05]  /*4f70*/  @!P0 BRA `(.L_x_29) ;  /* 0x0000000000488947 */ /* 0x000fea0003800000 */
[----:B------:R-:W-:-:S06]  /*4f80*/  UISETP.NE.AND UP0, UPT, UR25, 0x3, UPT ;  /* 0x000000031900788c */ /* 0x000fcc000bf05270 */
[----:B------:R-:W-:-:S13]  /*4f90*/  PLOP3.LUT P0, PT, PT, PT, UP0, 0x80, 0x0 ;  /* 0x000000000000781c */ /* 0x000fda0003f0f008 */
[----:B------:R-:W-:Y:S05]  /*4fa0*/  @!P0 BRA `(.L_x_30) ;  /* 0x0000000000048947 */ /* 0x000fea0003800000 */
[----:B------:R-:W-:Y:S01]  /*4fb0*/  BPT.TRAP 0x1 ;  /* 0x000000040000795c */ /* 0x000fe20000300000 */
.L_x_30:
[----:B------:R-:W-:-:S04]  /*4fc0*/  UISETP.LT.AND UP0, UPT, UR12, 0x1, UPT ;  /* 0x000000010c00788c */ /* 0x000fc8000bf01270 */
[----:B------:R-:W-:Y:S02]  /*4fd0*/  USEL UR8, UR12, 0x1, UP0 ;  /* 0x000000010c087887 */ /* 0x000fe40008000000 */
[----:B------:R-:W-:Y:S02]  /*4fe0*/  UISETP.GT.U32.AND UP0, UPT, UR13, 0x1, UPT ;  /* 0x000000010d00788c */ /* 0x000fe4000bf04070 */
[----:B------:R-:W-:-:S04]  /*4ff0*/  UIADD3 UR8, UR5, UR12, -UR8 ;  /* 0x0000000c05087290 */ /* 0x000fc8000fffe808 */
[----:B------:R-:W-:Y:S01]  /*5000*/  UIMAD.WIDE.U32 UR6, UR8, -0x55555555, URZ ;  /* 0xaaaaaaab080678a5 */ /* 0x000fe2000f8e003f */
[----:B------:R-:W-:-:S03]  /*5010*/  PLOP3.LUT P0, PT, PT, PT, UP0, 0x80, 0x0 ;  /* 0x000000000000781c */ /* 0x000fc60003f0f008 */
[----:B------:R-:W-:-:S04]  /*5020*/  USHF.R.U32.HI UR6, URZ, 0x1, UR7 ;  /* 0x000000013f067899 */ /* 0x000fc80008011607 */
[----:B------:R-:W-:-:S04]  /*5030*/  UIMAD UR8, UR6, -0x3, UR8 ;  /* 0xfffffffd060878a4 */ /* 0x000fc8000f8e0208 */
[----:B------:R-:W-:-:S04]  /*5040*/  ULEA UR8, UR8, UR14, 0x3 ;  /* 0x0000000e08087291 */ /* 0x000fc8000f8e183f */
[----:B------:R-:W-:-:S04]  /*5050*/  UIADD3 UR8, UR8, 0x18, URZ ;  /* 0x0000001808087890 */ /* 0x000fc8000fffe03f */
[----:B------:R-:W-:-:S09]  /*5060*/  UPRMT UR8, URZ, 0x654, UR8 ;  /* 0x000006543f087896 */ /* 0x000fd20008000008 */
[----:B------:R-:W-:Y:S01]  /*5070*/  SYNCS.ARRIVE.TRANS64.RED.A1T0 RZ, [UR8], RZ ;  /* 0x000000ffffff79a7 */ /* 0x000fe20008100408 */
[----:B------:R-:W-:Y:S05]  /*5080*/  @P0 BRA `(.L_x_29) ;  /* 0x0000000000040947 */ /* 0x000fea0003800000 */
[----:B------:R-:W-:Y:S01]  /*5090*/  BPT.TRAP 0x1 ;  /* 0x000000040000795c */ /* 0x000fe20000300000 */
.L_x_29:
[----:B------:R3:W-:Y:S01]  /*50a0*/  STL [R1+0x88], R3 ;  /* 0x0000880301007387 */ /* 0x0007e20000100800 */
[----:B------:R-:W4:Y:S01]  /*50b0*/  LDC R28, c[0x0][0x288] ;  /* 0x0000a200ff1c7b82 */ /* 0x000f220000000800 */
[----:B------:R-:W-:Y:S02]  /*50c0*/  UIADD3 UR9, UR12, UR5, URZ ;  /* 0x000000050c097290 */ /* 0x000fe4000fffe03f */
[----:B------:R0:W-:Y:S01]  /*50d0*/  STL [R1+0x84], R2 ;  /* 0x0000840201007387 */ /* 0x0001e20000100800 */
[----:B------:R-:W-:Y:S01]  /*50e0*/  USHF.R.S32.HI UR10, URZ, 0x1f, UR24 ;  /* 0x0000001f3f0a7899 */ /* 0x000fe20008011418 */
[----:B------:R-:W-:Y:S01]  /*50f0*/  ULDC.64 UR14, c[0x0][0x5d0] ;  /* 0x00017400000e7ab9 */ /* 0x000fe20000000a00 */
[----:B------:R-:W-:Y:S01]  /*5100*/  ULDC UR11, c[0x0][0x284] ;  /* 0x0000a100000b7ab9 */ /* 0x000fe20000000800 */
[----:B---3--:R-:W3:Y:S01]  /*5110*/  S2R R3, SR_TID.X ;  /* 0x0000000000037919 */ /* 0x008ee20000002100 */
[----:B0-----:R-:W2:Y:S04]  /*5120*/  LDL.LU R2, [R1+0x78] ;  /* 0x0000780001027983 */ /* 0x001ea80000300800 */
[----:B-----5:R0:W-:Y:S04]  /*5130*/  STL [R1+0x80], R0 ;  /* 0x0000800001007387 */ /* 0x0201e80000100800 */
[----:B0-----:R-:W2:Y:S01]  /*5140*/  LDL.LU R0, [R1+0x7c] ;  /* 0x00007c0001007983 */ /* 0x001ea20000300800 */
[----:B------:R-:W-:-:S02]  /*5150*/  UISETP.GT.U32.AND UP0, UPT, UR9, 0x2, UPT ;  /* 0x000000020900788c */ /* 0x000fc4000bf04070 */
[----:B------:R-:W-:Y:S01]  /*5160*/  UISETP.GE.U32.AND UP1, UPT, UR12, 0x3, UPT ;  /* 0x000000030c00788c */ /* 0x000fe2000bf26070 */
[--C-:B---3--:R-:W-:Y:S02]  /*5170*/  SHF.R.U32.HI R24, RZ, 0x2, R3.reuse ;  /* 0x00000002ff187819 */ /* 0x108fe40000011603 */
[----:B------:R-:W-:Y:S02]  /*5180*/  LOP3.LUT R26, R3, 0x60, RZ, 0xc0, !PT ;  /* 0x00000060031a7812 */ /* 0x000fe400078ec0ff */
[----:B------:R-:W-:Y:S02]  /*5190*/  SHF.R.U32.HI R27, RZ, 0x7, R3 ;  /* 0x00000007ff1b7819 */ /* 0x000fe40000011603 */
[----:B------:R-:W-:Y:S02]  /*51a0*/  LOP3.LUT R25, R24, 0x7, RZ, 0xc0, !PT ;  /* 0x0000000718197812 */ /* 0x000fe400078ec0ff */
[----:B------:R-:W-:Y:S02]  /*51b0*/  SHF.R.U32.HI R26, RZ, 0x1, R26 ;  /* 0x00000001ff1a7819 */ /* 0x000fe4000001161a */
[----:B------:R-:W-:-:S02]  /*51c0*/  LOP3.LUT R24, R27, 0x1, RZ, 0xc0, !PT ;  /* 0x000000011b187812 */ /* 0x000fc400078ec0ff */
[----:B------:R-:W-:-:S03]  /*51d0*/  IADD3 R29, RZ, -R26, -R25 ;  /* 0x8000001aff1d7210 */ /* 0x000fc60007ffe819 */
[C---:B------:R-:W-:Y:S02]  /*51e0*/  IMAD.SHL.U32 R30, R24.reuse, 0x40, RZ ;  /* 0x00000040181e7824 */ /* 0x040fe400078e00ff */
[----:B------:R-:W-:Y:S02]  /*51f0*/  IMAD R29, R24, -0x40, R29 ;  /* 0xffffffc0181d7824 */ /* 0x000fe400078e021d */
[----:B------:R-:W-:Y:S01]  /*5200*/  IMAD.SHL.U32 R24, R3, 0x2, RZ ;  /* 0x0000000203187824 */ /* 0x000fe200078e00ff */
[----:B------:R-:W-:-:S04]  /*5210*/  LOP3.LUT R27, R30, 0x40, R25, 0xe2, !PT ;  /* 0x000000401e1b7812 */ /* 0x000fc800078ee219 */
[----:B------:R-:W-:Y:S02]  /*5220*/  LOP3.LUT R30, R24, 0x6, RZ, 0xc0, !PT ;  /* 0x00000006181e7812 */ /* 0x000fe400078ec0ff */
[----:B------:R-:W-:Y:S02]  /*5230*/  LOP3.LUT R24, R3, 0x3, RZ, 0xc0, !PT ;  /* 0x0000000303187812 */ /* 0x000fe400078ec0ff */
[----:B------:R0:W5:Y:S01]  /*5240*/  LDL.LU R3, [R1+0x88] ;  /* 0x0000880001037983 */ /* 0x0001620000300800 */
[----:B------:R-:W-:Y:S02]  /*5250*/  UIMAD.WIDE.U32 UR6, UR9, -0x55555555, URZ ;  /* 0xaaaaaaab090678a5 */ /* 0x000fe4000f8e003f */
[----:B----4-:R-:W-:Y:S02]  /*5260*/  IMAD R34, R24, -0x2, R28 ;  /* 0xfffffffe18227824 */ /* 0x010fe400078e021c */
[----:B--2---:R-:W-:Y:S01]  /*5270*/  IMAD.SHL.U32 R35, R2, 0x100, RZ ;  /* 0x0000010002237824 */ /* 0x004fe200078e00ff */
[----:B------:R-:W-:-:S02]  /*5280*/  PRMT R30, R30, 0x6540, R2 ;  /* 0x000065401e1e7816 */ /* 0x000fc40000000002 */
[----:B------:R0:W5:Y:S01]  /*5290*/  LDL.LU R2, [R1+0x84] ;  /* 0x0000840001027983 */ /* 0x0001620000300800 */
[----:B------:R-:W-:Y:S01]  /*52a0*/  UIMAD UR5, UR10, UR14, URZ ;  /* 0x0000000e0a0572a4 */ /* 0x000fe2000f8e023f */
[----:B------:R-:W-:Y:S01]  /*52b0*/  ISETP.GE.AND P0, PT, R35, R28, PT ;  /* 0x0000001c2300720c */ /* 0x000fe20003f06270 */
[----:B------:R-:W-:Y:S01]  /*52c0*/  UISETP.LT.U32.AND UP0, UPT, UR12, 0x3, UP0 ;  /* 0x000000030c00788c */ /* 0x000fe20008701070 */
[----:B------:R-:W-:Y:S01]  /*52d0*/  SHF.R.S32.HI R31, RZ, 0x1f, R30 ;  /* 0x0000001fff1f7819 */ /* 0x000fe2000001141e */
[----:B------:R-:W-:Y:S01]  /*52e0*/  UIMAD UR8, UR24, UR15, UR5 ;  /* 0x0000000f180872a4 */ /* 0x000fe2000f8e0205 */
[----:B------:R-:W-:Y:S01]  /*52f0*/  IMAD.U32 R25, RZ, RZ, UR14 ;  /* 0x0000000eff197e24 */ /* 0x000fe2000f8e00ff */
[----:B------:R-:W-:Y:S02]  /*5300*/  USEL UR5, URZ, 0x1, !UP0 ;  /* 0x000000013f057887 */ /* 0x000fe4000c000000 */
[----:B------:R-:W-:Y:S01]  /*5310*/  USHF.R.U32.HI UR6, URZ, 0x1, UR7 ;  /* 0x000000013f067899 */ /* 0x000fe20008011607 */
[----:B------:R-:W-:-:S02]  /*5320*/  IMAD.SHL.U32 R28, R0, 0x80, RZ ;  /* 0x00000080001c7824 */ /* 0x000fc400078e00ff */
[----:B------:R-:W-:Y:S02]  /*5330*/  IMAD.WIDE R32, R0, 0x80, RZ ;  /* 0x0000008000207825 */ /* 0x000fe400078e02ff */
[----:B------:R0:W5:Y:S01]  /*5340*/  LDL.LU R0, [R1+0x80] ;  /* 0x0000800001007983 */ /* 0x0001620000300800 */
[C---:B------:R-:W-:Y:S01]  /*5350*/  ISETP.GE.OR P0, PT, R28.reuse, UR11, P0 ;  /* 0x0000000b1c007c0c */ /* 0x040fe20008706670 */
[----:B------:R-:W-:Y:S01]  /*5360*/  ULOP3.LUT UR4, UR4, UR5, URZ, 0x3c, !UPT ;  /* 0x0000000504047292 */ /* 0x000fe2000f8e3c3f */
[----:B------:R-:W-:Y:S01]  /*5370*/  IMAD.WIDE.U32 R24, R25, UR24, R30 ;  /* 0x0000001819187c25 */ /* 0x000fe2000f8e001e */
[----:B------:R-:W-:Y:S01]  /*5380*/  UIMAD UR5, UR6, -0x3, UR9 ;  /* 0xfffffffd060578a4 */ /* 0x000fe2000f8e0209 */
[----:B------:R-:W-:Y:S01]  /*5390*/  IADD3 R38, -R28, UR11, R29 ;  /* 0x0000000b1c267c10 */ /* 0x000fe2000fffe11d */
[----:B------:R-:W-:Y:S01]  /*53a0*/  @UP1 ULOP3.LUT UR4, UR4, 0x1, UR6, 0x78, !UPT ;  /* 0x0000000104041892 */ /* 0x000fe2000f8e7806 */
[----:B------:R-:W-:Y:S01]  /*53b0*/  VIADD R25, R25, UR8 ;  /* 0x0000000819197c36 */ /* 0x000fe20008000000 */
[----:B------:R-:W-:Y:S01]  /*53c0*/  LOP3.LUT R39, R32, R27, R26, 0xfe, !PT ;  /* 0x0000001b20277212 */ /* 0x000fe200078efe1a */
[----:B------:R-:W-:-:S02]  /*53d0*/  IMAD.IADD R35, R34, 0x1, -R35 ;  /* 0x0000000122237824 */ /* 0x000fc400078e0a23 */
[----:B------:R-:W-:-:S03]  /*53e0*/  IMAD.MOV.U32 R34, RZ, RZ, -0x1 ;  /* 0xffffffffff227424 */ /* 0x000fc600078e00ff */
[----:B0-----:R-:W-:Y:S05]  /*53f0*/  @P0 BRA `(.L_x_31) ;  /* 0x0000008c00880947 */ /* 0x001fea0003800000 */
[----:B------:R-:W0:Y:S01]  /*5400*/  LDC.64 R28, c[0x0][0x5c8] ;  /* 0x00017200ff1c7b82 */ /* 0x000e220000000a00 */
[----:B------:R-:W-:Y:S01]  /*5410*/  ULDC.64 UR6, c[0x0][0x5c0] ;  /* 0x0001700000067ab9 */ /* 0x000fe20000000a00 */
[----:B------:R-:W-:Y:S01]  /*5420*/  BSSY B0, `(.L_x_31) ;  /* 0x00008df000007945 */ /* 0x000fe20003800000 */
[-C--:B0-----:R-:W-:Y:S02]  /*5430*/  IMAD R26, R33, R28.reuse, RZ ;  /* 0x0000001c211a7224 */ /* 0x081fe400078e02ff */
[----:B------:R-:W-:-:S04]  /*5440*/  IMAD.WIDE.U32 R24, R39, R28, R24 ;  /* 0x0000001c27187225 */ /* 0x000fc800078e0018 */
[----:B------:R-:W-:Y:S01]  /*5450*/  IMAD R27, R39, R29, R26 ;  /* 0x0000001d271b7224 */ /* 0x000fe200078e021a */
[----:B------:R-:W-:Y:S02]  /*5460*/  LEA R26, P0, R28, R24, 0x3 ;  /* 0x000000181c1a7211 */ /* 0x000fe400078018ff */
[----:B------:R-:W-:Y:S01]  /*5470*/  IADD3 R24, P1, R24, UR6, RZ ;  /* 0x0000000618187c10 */ /* 0x000fe2000ff3e0ff */
[----:B------:R-:W-:Y:S01]  /*5480*/  IMAD.IADD R27, R25, 0x1, R27 ;  /* 0x00000001191b7824 */ /* 0x000fe200078e021b */
[----:B------:R-:W-:-:S04]  /*5490*/  IADD3 R26, P3, R26, UR6, RZ ;  /* 0x000000061a1a7c10 */ /* 0x000fc8000ff7e0ff */
[----:B------:R-:W-:Y:S02]  /*54a0*/  LEA.HI.X R28, R28, R27, R29, 0x3, P0 ;  /* 0x0000001b1c1c7211 */ /* 0x000fe400000f1c1d */
[----:B------:R-:W-:Y:S02]  /*54b0*/  FSETP.NEU.AND P0, PT, RZ, UR23, PT ;  /* 0x00000017ff007c0b */ /* 0x000fe4000bf0d000 */
[----:B------:R-:W-:Y:S02]  /*54c0*/  IADD3.X R25, R27, UR7, RZ, P1, !PT ;  /* 0x000000071b197c10 */ /* 0x000fe40008ffe4ff */
[----:B------:R-:W-:-:S09]  /*54d0*/  IADD3.X R27, R28, UR7, RZ, P3, !PT ;  /* 0x000000071c1b7c10 */ /* 0x000fd20009ffe4ff */
[----:B------:R-:W-:Y:S05]  /*54e0*/  @!P0 BRA `(.L_x_32) ;  /* 0x0000006800d08947 */ /* 0x000fea0003800000 */
[----:B------:R-:W-:Y:S01]  /*54f0*/  ULDC.64 UR8, c[0x0][0x5b8] ;  /* 0x00016e0000087ab9 */ /* 0x000fe20000000a00 */
[----:B------:R-:W-:Y:S01]  /*5500*/  ISETP.GE.AND P0, PT, R38, 0x1, PT ;  /* 0x000000012600780c */ /* 0x000fe20003f06270 */
[----:B------:R-:W-:Y:S02]  /*5510*/  UIMAD UR6, UR10, UR8, URZ ;  /* 0x000000080a0672a4 */ /* 0x000fe4000f8e023f */
[----:B------:R-:W-:Y:S01]  /*5520*/  IMAD.U32 R29, RZ, RZ, UR8 ;  /* 0x00000008ff1d7e24 */ /* 0x000fe2000f8e00ff */
[----:B------:R-:W-:Y:S01]  /*5530*/  BSSY B1, `(.L_x_33) ;  /* 0x000000f000017945 */ /* 0x000fe20003800000 */
[----:B------:R-:W-:Y:S01]  /*5540*/  ISETP.LT.OR P4, PT, R35, 0x1, !P0 ;  /* 0x000000012300780c */ /* 0x000fe20004781670 */
[----:B------:R-:W-:Y:S02]  /*5550*/  UIMAD UR6, UR24, UR9, UR6 ;  /* 0x00000009180672a4 */ /* 0x000fe4000f8e0206 */
[----:B------:R-:W-:Y:S01]  /*5560*/  IMAD.WIDE.U32 R30, R29, UR24, R30 ;  /* 0x000000181d1e7c25 */ /* 0x000fe2000f8e001e */
[----:B------:R-:W-:-:S03]  /*5570*/  ULDC.64 UR8, c[0x0][0x5a8] ;  /* 0x00016a0000087ab9 */ /* 0x000fc60000000a00 */
[----:B------:R-:W-:Y:S01]  /*5580*/  VIADD R31, R31, UR6 ;  /* 0x000000061f1f7c36 */ /* 0x000fe20008000000 */
[----:B------:R-:W-:Y:S02]  /*5590*/  ULDC.64 UR6, c[0x0][0x5b0] ;  /* 0x00016c0000067ab9 */ /* 0x000fe40000000a00 */
[----:B------:R-:W-:Y:S02]  /*55a0*/  IMAD R36, R33, UR6, RZ ;  /* 0x0000000621247c24 */ /* 0x000fe4000f8e02ff */
[----:B------:R-:W-:-:S04]  /*55b0*/  IMAD.WIDE.U32 R28, R39, UR6, R30 ;  /* 0x00000006271c7c25 */ /* 0x000fc8000f8e001e */
[--C-:B------:R-:W-:Y:S01]  /*55c0*/  IMAD R37, R39, UR7, R36.reuse ;  /* 0x0000000727257c24 */ /* 0x100fe2000f8e0224 */
[----:B------:R-:W-:Y:S02]  /*55d0*/  IADD3 R28, P1, R28, UR8, RZ ;  /* 0x000000081c1c7c10 */ /* 0x000fe4000ff3e0ff */
[----:B------:R-:W-:Y:S02]  /*55e0*/  PRMT R36, RZ, 0x7610, R36 ;  /* 0x00007610ff247816 */ /* 0x000fe40000000024 */
[----:B------:R-:W-:Y:S01]  /*55f0*/  IADD3.X R29, R29, UR9, R37, P1, !PT ;  /* 0x000000091d1d7c10 */ /* 0x000fe20008ffe425 */
[----:B------:R-:W-:Y:S08]  /*5600*/  @P4 BRA `(.L_x_34) ;  /* 0x0000000000044947 */ /* 0x000ff00003800000 */
[----:B------:R0:W5:Y:S02]  /*5610*/  LDG.E.U8 R36, desc[UR20][R28.64] ;  /* 0x000000141c247981 */ /* 0x000164000c1e1100 */
.L_x_34:
[----:B------:R-:W-:Y:S05]  /*5620*/  BSYNC B1 ;  /* 0x0000000000017941 */ /* 0x000fea0003800000 */
.L_x_33:
[----:B-----5:R-:W-:Y:S01]  /*5630*/  LOP3.LUT R36, R36, 0xff, RZ, 0xc0, !PT ;  /* 0x000000ff24247812 */ /* 0x020fe200078ec0ff */
[----:B------:R-:W-:Y:S01]  /*5640*/  BSSY B1, `(.L_x_35) ;  /* 0x000000b000017945 */ /* 0x000fe20003800000 */
[----:B------:R-:W-:Y:S02]  /*5650*/  ISETP.LT.OR P3, PT, R35, 0x2, !P0 ;  /* 0x000000022300780c */ /* 0x000fe40004761670 */
[----:B------:R-:W-:-:S05]  /*5660*/  F2FP.F16.E4M3.UNPACK_B R36, R36 ;  /* 0x00000024ff24723e */ /* 0x000fca00020006ff */
[----:B------:R-:W-:-:S05]  /*5670*/  HADD2.F32 R36, -RZ, R36.H0_H0 ;  /* 0x20000024ff247230 */ /* 0x000fca0000004100 */
[----:B------:R-:W-:Y:S01]  /*5680*/  FMUL R37, R36, UR23 ;  /* 0x0000001724257c20 */ /* 0x000fe20008400000 */
[----:B------:R-:W-:-:S03]  /*5690*/  PRMT R36, RZ, 0x7610, R36 ;  /* 0x00007610ff247816 */ /* 0x000fc60000000024 */
[----:B------:R-:W-:-:S05]  /*56a0*/  FFMA R37, R228, UR22, R37 ;  /* 0x00000016e4257c23 */ /* 0x000fca0008000025 */
[----:B------:R-:W-:-:S05]  /*56b0*/  F2FP.SATFINITE.E4M3.F32.PACK_AB_MERGE_C R37, RZ, R37, RZ ;  /* 0x00000025ff25723e */ /* 0x000fca00048070ff */
[----:B------:R2:W-:Y:S01]  /*56c0*/  @!P4 STG.E.U8 desc[UR20][R24.64], R37 ;  /* 0x000000251800c986 */ /* 0x0005e2000c101114 */
[----:B------:R-:W-:Y:S05]  /*56d0*/  @P3 BRA `(.L_x_36) ;  /* 0x0000000000043947 */ /* 0x000fea0003800000 */
[----:B------:R3:W5:Y:S02]  /*56e0*/  LDG.E.U8 R36, desc[UR20][R28.64+0x1] ;  /* 0x000001141c247981 */ /* 0x000764000c1e1100 */
.L_x_36:
[----:B------:R-:W-:Y:S05]  /*56f0*/  BSYNC B1 ;  /* 0x0000000000017941 */ /* 0x000fea0003800000 */
.L_x_35:
[----:B-----5:R-:W-:Y:S01]  /*5700*/  LOP3.LUT R36, R36, 0xff, RZ, 0xc0, !PT ;  /* 0x000000ff24247812 */ /* 0x020fe200078ec0ff */
[----:B------:R-:W-:Y:S01]  /*5710*/  BSSY B1, `(.L_x_37) ;  /* 0x0000013000017945 */ /* 0x000fe20003800000 */
[----:B--2---:R-:W-:Y:S02]  /*5720*/  IADD3 R37, P1, R39, 0x8, RZ ;  /* 0x0000000827257810 */ /* 0x004fe40007f3e0ff */
[----:B------:R-:W-:-:S03]  /*5730*/  F2FP.F16.E4M3.UNPACK_B R36, R36 ;  /* 0x00000024ff24723e */ /* 0x000fc600020006ff */
[----:B------:R-:W-:Y:S01]  /*5740*/  IMAD.X R32, RZ, RZ, R33, P1 ;  /* 0x000000ffff207224 */ /* 0x000fe200008e0621 */
[----:B------:R-:W-:Y:S01]  /*5750*/  ISETP.GE.AND P1, PT, R38, 0x9, PT ;  /* 0x000000092600780c */ /* 0x000fe20003f26270 */
[----:B------:R-:W-:Y:S02]  /*5760*/  HADD2.F32 R36, -RZ, R36.H0_H0 ;  /* 0x20000024ff247230 */ /* 0x000fe40000004100 */
[----:B------:R-:W-:Y:S01]  /*5770*/  IMAD R32, R32, UR6, RZ ;  /* 0x0000000620207c24 */ /* 0x000fe2000f8e02ff */
[----:B------:R-:W-:Y:S01]  /*5780*/  ISETP.LT.OR P5, PT, R35, 0x1, !P1 ;  /* 0x000000012300780c */ /* 0x000fe20004fa1670 */
[----:B------:R-:W-:-:S04]  /*5790*/  IMAD.WIDE.U32 R30, R37, UR6, R30 ;  /* 0x00000006251e7c25 */ /* 0x000fc8000f8e001e */
[----:B------:R-:W-:Y:S01]  /*57a0*/  FMUL R36, R36, UR23 ;  /* 0x0000001724247c20 */ /* 0x000fe20008400000 */
[----:B------:R-:W-:-:S03]  /*57b0*/  IMAD R37, R37, UR7, R32 ;  /* 0x0000000725257c24 */ /* 0x000fc6000f8e0220 */
[----:B------:R-:W-:Y:S01]  /*57c0*/  FFMA R36, R227, UR22, R36 ;  /* 0x00000016e3247c23 */ /* 0x000fe20008000024 */
[----:B------:R-:W-:Y:S02]  /*57d0*/  IADD3 R30, P4, R30, UR8, RZ ;  /* 0x000000081e1e7c10 */ /* 0x000fe4000ff9e0ff */
[----:B------:R-:W-:Y:S02]  /*57e0*/  PRMT R32, RZ, 0x7610, R32 ;  /* 0x00007610ff207816 */ /* 0x000fe40000000020 */
[----:B------:R-:W-:Y:S02]  /*57f0*/  F2FP.SATFINITE.E4M3.F32.PACK_AB_MERGE_C R33, RZ, R36, RZ ;  /* 0x00000024ff21723e */ /* 0x000fe400048070ff */
[----:B------:R-:W-:-:S03]  /*5800*/  IADD3.X R31, R31, UR9, R37, P4, !PT ;  /* 0x000000091f1f7c10 */ /* 0x000fc6000a7fe425 */
[----:B------:R2:W-:Y:S01]  /*5810*/  @!P3 STG.E.U8 desc[UR20][R24.64+0x1], R33 ;  /* 0x000001211800b986 */ /* 0x0005e2000c101114 */
[----:B------:R-:W-:Y:S05]  /*5820*/  @P5 BRA `(.L_x_38) ;  /* 0x0000000000045947 */ /* 0x000fea0003800000 */
[----:B------:R4:W5:Y:S02]  /*5830*/  LDG.E.U8 R32, desc[UR20][R30.64] ;  /* 0x000000141e207981 */ /* 0x000964000c1e1100 */
.L_x_38:
[----:B------:R-:W-:Y:S05]  /*5840*/  BSYNC B1 ;  /* 0x0000000000017941 */ /* 0x000fea0003800000 */
.L_x_37:
[----:B-----5:R-:W-:Y:S01]  /*5850*/  LOP3.LUT R32, R32, 0xff, RZ, 0xc0, !PT ;  /* 0x000000ff20207812 */ /* 0x020fe200078ec0ff */
[----:B------:R-:W-:Y:S01]  /*5860*/  BSSY B1, `(.L_x_39) ;  /* 0x000000b000017945 */ /* 0x000fe20003800000 */
[----:B------:R-:W-:Y:S02]  /*5870*/  ISETP.LT.OR P3, PT, R35, 0x2, !P1 ;  /* 0x000000022300780c */ /* 0x000fe40004f61670 */
[----:B------:R-:W-:-:S05]  /*5880*/  F2FP.F16.E4M3.UNPACK_B R32, R32 ;  /* 0x00000020ff20723e */ /* 0x000fca00020006ff */
[----:B------:R-:W-:-:S05]  /*5890*/  HADD2.F32 R32, -RZ, R32.H0_H0 ;  /* 0x20000020ff207230 */ /* 0x000fca0000004100 */
[----:B--2---:R-:W-:Y:S01]  /*58a0*/  FMUL R33, R32, UR23 ;  /* 0x0000001720217c20 */ /* 0x004fe20008400000 */
[----:B------:R-:W-:-:S03]  /*58b0*/  PRMT R32, RZ, 0x7610, R32 ;  /* 0x00007610ff207816 */ /* 0x000fc60000000020 */
[----:B------:R-:W-:-:S05]  /*58c0*/  FFMA R33, R226, UR22, R33 ;  /* 0x00000016e2217c23 */ /* 0x000fca0008000021 */
[----:B------:R-:W-:-:S05]  /*58d0*/  F2FP.SATFINITE.E4M3.F32.PACK_AB_MERGE_C R33, RZ, R33, RZ ;  /* 0x00000021ff21723e */ /* 0x000fca00048070ff */
[----:B------:R2:W-:Y:S01]  /*58e0*/  @!P5 STG.E.U8 desc[UR20][R26.64], R33 ;  /* 0x000000211a00d986 */ /* 0x0005e2000c101114 */
[----:B------:R-:W-:Y:S05]  /*58f0*/  @P3 BRA `(.L_x_40) ;  /* 0x0000000000043947 */ /* 0x000fea0003800000 */
[----:B------:R0:W5:Y:S02]  /*5900*/  LDG.E.U8 R32, desc[UR20][R30.64+0x1] ;  /* 0x000001141e207981 */ /* 0x000164000c1e1100 */
.L_x_40:
[----:B------:R-:W-:Y:S05]  /*5910*/  BSYNC B1 ;  /* 0x0000000000017941 */ /* 0x000fea0003800000 */
.L_x_39:
[----:B-----5:R-:W-:Y:S01]  /*5920*/  LOP3.LUT R32, R32, 0xff, RZ, 0xc0, !PT ;  /* 0x000000ff20207812 */ /* 0x020fe200078ec0ff */
[----:B------:R-:W-:Y:S01]  /*5930*/  BSSY B1, `(.L_x_41) ;  /* 0x000000b000017945 */ /* 0x000fe20003800000 */
[----:B------:R-:W-:Y:S02]  /*5940*/  ISETP.LT.OR P4, PT, R35, 0x9, !P0 ;  /* 0x000000092300780c */ /* 0x000fe40004781670 */
[----:B------:R-:W-:-:S05]  /*5950*/  F2FP.F16.E4M3.UNPACK_B R32, R32 ;  /* 0x00000020ff20723e */ /* 0x000fca00020006ff */
[----:B------:R-:W-:-:S05]  /*5960*/  HADD2.F32 R32, -RZ, R32.H0_H0 ;  /* 0x20000020ff207230 */ /* 0x000fca0000004100 */
[----:B------:R-:W-:-:S04]  /*5970*/  FMUL R32, R32, UR23 ;  /* 0x0000001720207c20 */ /* 0x000fc80008400000 */
[----:B------:R-:W-:-:S05]  /*5980*/  FFMA R32, R225, UR22, R32 ;  /* 0x00000016e1207c23 */ /* 0x000fca0008000020 */
[----:B--2---:R-:W-:Y:S02]  /*5990*/  F2FP.SATFINITE.E4M3.F32.PACK_AB_MERGE_C R33, RZ, R32, RZ ;  /* 0x00000020ff21723e */ /* 0x004fe400048070ff */
[----:B------:R-:W-:-:S03]  /*59a0*/  PRMT R32, RZ, 0x7610, R32 ;  /* 0x00007610ff207816 */ /* 0x000fc60000000020 */
[----:B------:R2:W-:Y:S01]  /*59b0*/  @!P3 STG.E.U8 desc[UR20][R26.64+0x1], R33 ;  /* 0x000001211a00b986 */ /* 0x0005e2000c101114 */
[----:B------:R-:W-:Y:S05]  /*59c0*/  @P4 BRA `(.L_x_42) ;  /* 0x0000000000044947 */ /* 0x000fea0003800000 */
[----:B------:R0:W5:Y:S02]  /*59d0*/  LDG.E.U8 R32, desc[UR20][R28.64+0x8] ;  /* 0x000008141c207981 */ /* 0x000164000c1e1100 */
.L_x_42:
[----:B------:R-:W-:Y:S05]  /*59e0*/  BSYNC B1 ;  /* 0x0000000000017941 */ /* 0x000fea0003800000 */
.L_x_41:
        /* <DEDUP_REMOVED lines=12> */
.L_x_44:
[----:B------:R-:W-:Y:S05]  /*5ab0*/  BSYNC B1 ;  /* 0x0000000000017941 */ /* 0x000fea0003800000 */
.L_x_43:
        /* <DEDUP_REMOVED lines=12> */
.L_x_46:
[----:B------:R-:W-:Y:S05]  /*5b80*/  BSYNC B1 ;  /* 0x0000000000017941 */ /* 0x000fea0003800000 */
.L_x_45:
        /* <DEDUP_REMOVED lines=12> */
.L_x_48:
[----:B------:R-:W-:Y:S05]  /*5c50*/  BSYNC B1 ;  /* 0x0000000000017941 */ /* 0x000fea0003800000 */
.L_x_47:
        /* <DEDUP_REMOVED lines=12> */
.L_x_50:
[----:B------:R-:W-:Y:S05]  /*5d20*/  BSYNC B1 ;  /* 0x0000000000017941 */ /* 0x000fea0003800000 */
.L_x_49:
        /* <DEDUP_REMOVED lines=12> */
.L_x_52:
[----:B------:R-:W-:Y:S05]  /*5df0*/  BSYNC B1 ;  /* 0x0000000000017941 */ /* 0x000fea0003800000 */
.L_x_51:
        /* <DEDUP_REMOVED lines=12> */
.L_x_54:
[----:B------:R-:W-:Y:S05]  /*5ec0*/  BSYNC B1 ;  /* 0x0000000000017941 */ /* 0x000fea0003800000 */
.L_x_53:
        /* <DEDUP_REMOVED lines=12> */
.L_x_56:
[----:B------:R-:W-:Y:S05]  /*5f90*/  BSYNC B1 ;  /* 0x0000000000017941 */ /* 0x000fea0003800000 */
.L_x_55:
        /* <DEDUP_REMOVED lines=12> */
.L_x_58:
[----:B------:R-:W-:Y:S05]  /*6060*/  BSYNC B1 ;  /* 0x0000000000017941 */ /* 0x000fea0003800000 */
.L_x_57:
        /* <DEDUP_REMOVED lines=12> */
.L_x_60:
[----:B------:R-:W-:Y:S05]  /*6130*/  BSYNC B1 ;  /* 0x0000000000017941 */ /* 0x000fea0003800000 */
.L_x_59:
        /* <DEDUP_REMOVED lines=12> */
.L_x_62:
[----:B------:R-:W-:Y:S05]  /*6200*/  BSYNC B1 ;  /* 0x0000000000017941 */ /* 0x000fea0003800000 */
.L_x_61:
        /* <DEDUP_REMOVED lines=12> */
.L_x_64:
[----:B------:R-:W-:Y:S05]  /*62d0*/  BSYNC B1 ;  /* 0x0000000000017941 */ /* 0x000fea0003800000 */
.L_x_63:
        /* <DEDUP_REMOVED lines=12> */
.L_x_66:
[----:B------:R-:W-:Y:S05]  /*63a0*/  BSYNC B1 ;  /* 0x0000000000017941 */ /* 0x000fea0003800000 */
.L_x_65:
        /* <DEDUP_REMOVED lines=12> */
.L_x_68:
[----:B------:R-:W-:Y:S05]  /*6470*/  BSYNC B1 ;  /* 0x0000000000017941 */ /* 0x000fea0003800000 */
.L_x_67:
        /* <DEDUP_REMOVED lines=12> */
.L_x_70:
[----:B------:R-:W-:Y:S05]  /*6540*/  BSYNC B1 ;  /* 0x0000000000017941 */ /* 0x000fea0003800000 */
.L_x_69:
        /* <DEDUP_REMOVED lines=12> */
.L_x_72:
[----:B------:R-:W-:Y:S05]  /*6610*/  BSYNC B1 ;  /* 0x0000000000017941 */ /* 0x000fea0003800000 */
.L_x_71:
        /* <DEDUP_REMOVED lines=12> */
.L_x_74:
[----:B------:R-:W-:Y:S05]  /*66e0*/  BSYNC B1 ;  /* 0x0000000000017941 */ /* 0x000fea0003800000 */
.L_x_73:
        /* <DEDUP_REMOVED lines=12> */
.L_x_76:
[----:B------:R-:W-:Y:S05]  /*67b0*/  BSYNC B1 ;  /* 0x0000000000017941 */ /* 0x000fea0003800000 */
.L_x_75:
        /* <DEDUP_REMOVED lines=12> */
.L_x_78:
[----:B------:R-:W-:Y:S05]  /*6880*/  BSYNC B1 ;  /* 0x0000000000017941 */ /* 0x000fea0003800000 */
.L_x_77:
        /* <DEDUP_REMOVED lines=12> */
.L_x_80:
[----:B------:R-:W-:Y:S05]  /*6950*/  BSYNC B1 ;  /* 0x0000000000017941 */ /* 0x000fea0003800000 */
.L_x_79:
        /* <DEDUP_REMOVED lines=12> */
.L_x_82:
[----:B------:R-:W-:Y:S05]  /*6a20*/  BSYNC B1 ;  /* 0x0000000000017941 */ /* 0x000fea0003800000 */
.L_x_81:
        /* <DEDUP_REMOVED lines=12> */
.L_x_84:
[----:B------:R-:W-:Y:S05]  /*6af0*/  BSYNC B1 ;  /* 0x0000000000017941 */ /* 0x000fea0003800000 */
.L_x_83:
        /* <DEDUP_REMOVED lines=12> */
.L_x_86:
[----:B------:R-:W-:Y:S05]  /*6bc0*/  BSYNC B1 ;  /* 0x0000000000017941 */ /* 0x000fea0003800000 */
.L_x_85:
        /* <DEDUP_REMOVED lines=12> */
.L_x_88:
[----:B------:R-:W-:Y:S05]  /*6c90*/  BSYNC B1 ;  /* 0x0000000000017941 */ /* 0x000fea0003800000 */
.L_x_87:
        /* <DEDUP_REMOVED lines=12> */
.L_x_90:
[----:B------:R-:W-:Y:S05]  /*6d60*/  BSYNC B1 ;  /* 0x0000000000017941 */ /* 0x000fea0003800000 */
.L_x_89:
        /* <DEDUP_REMOVED lines=12> */
.L_x_92:
[----:B------:R-:W-:Y:S05]  /*6e30*/  BSYNC B1 ;  /* 0x0000000000017941 */ /* 0x000fea0003800000 */
.L_x_91:
        /* <DEDUP_REMOVED lines=12> */
.L_x_94:
[----:B------:R-:W-:Y:S05]  /*6f00*/  BSYNC B1 ;  /* 0x0000000000017941 */ /* 0x000fea0003800000 */
.L_x_93:
        /* <DEDUP_REMOVED lines=12> */
.L_x_96:
[----:B------:R-:W-:Y:S05]  /*6fd0*/  BSYNC B1 ;  /* 0x0000000000017941 */ /* 0x000fea0003800000 */
.L_x_95:
        /* <DEDUP_REMOVED lines=12> */
.L_x_98:
[----:B------:R-:W-:Y:S05]  /*70a0*/  BSYNC B1 ;  /* 0x0000000000017941 */ /* 0x000fea0003800000 */
.L_x_97:
        /* <DEDUP_REMOVED lines=12> */
.L_x_100:
[----:B------:R-:W-:Y:S05]  /*7170*/  BSYNC B1 ;  /* 0x0000000000017941 */ /* 0x000fea0003800000 */
.L_x_99:
        /* <DEDUP_REMOVED lines=12> */
.L_x_102:
[----:B------:R-:W-:Y:S05]  /*7240*/  BSYNC B1 ;  /* 0x0000000000017941 */ /* 0x000fea0003800000 */
.L_x_101:
        /* <DEDUP_REMOVED lines=12> */
.L_x_104:
[----:B------:R-:W-:Y:S05]  /*7310*/  BSYNC B1 ;  /* 0x0000000000017941 */ /* 0x000fea0003800000 */
.L_x_103:
        /* <DEDUP_REMOVED lines=12> */
.L_x_106:
[----:B------:R-:W-:Y:S05]  /*73e0*/  BSYNC B1 ;  /* 0x0000000000017941 */ /* 0x000fea0003800000 */
.L_x_105:
        /* <DEDUP_REMOVED lines=12> */
.L_x_108:
[----:B------:R-:W-:Y:S05]  /*74b0*/  BSYNC B1 ;  /* 0x0000000000017941 */ /* 0x000fea0003800000 */
.L_x_107:
        /* <DEDUP_REMOVED lines=12> */
.L_x_110:
[----:B------:R-:W-:Y:S05]  /*7580*/  BSYNC B1 ;  /* 0x0000000000017941 */ /* 0x000fea0003800000 */
.L_x_109:
        /* <DEDUP_REMOVED lines=12> */
.L_x_112:
[----:B------:R-:W-:Y:S05]  /*7650*/  BSYNC B1 ;  /* 0x0000000000017941 */ /* 0x000fea0003800000 */
.L_x_111:
        /* <DEDUP_REMOVED lines=12> */
.L_x_114:
[----:B------:R-:W-:Y:S05]  /*7720*/  BSYNC B1 ;  /* 0x0000000000017941 */ /* 0x000fea0003800000 */
.L_x_113:
        /* <DEDUP_REMOVED lines=12> */
.L_x_116:
[----:B------:R-:W-:Y:S05]  /*77f0*/  BSYNC B1 ;  /* 0x0000000000017941 */ /* 0x000fea0003800000 */
.L_x_115:
        /* <DEDUP_REMOVED lines=12> */
.L_x_118:
[----:B------:R-:W-:Y:S05]  /*78c0*/  BSYNC B1 ;  /* 0x0000000000017941 */ /* 0x000fea0003800000 */
.L_x_117:
        /* <DEDUP_REMOVED lines=12> */
.L_x_120:
[----:B------:R-:W-:Y:S05]  /*7990*/  BSYNC B1 ;  /* 0x0000000000017941 */ /* 0x000fea0003800000 */
.L_x_119:
        /* <DEDUP_REMOVED lines=12> */
.L_x_122:
[----:B------:R-:W-:Y:S05]  /*7a60*/  BSYNC B1 ;  /* 0x0000000000017941 */ /* 0x000fea0003800000 */
.L_x_121:
        /* <DEDUP_REMOVED lines=12> */
.L_x_124:
[----:B------:R-:W-:Y:S05]  /*7b30*/  BSYNC B1 ;  /* 0x0000000000017941 */ /* 0x000fea0003800000 */
.L_x_123:
        /* <DEDUP_REMOVED lines=12> */
.L_x_126:
[----:B------:R-:W-:Y:S05]  /*7c00*/  BSYNC B1 ;  /* 0x0000000000017941 */ /* 0x000fea0003800000 */
.L_x_125:
        /* <DEDUP_REMOVED lines=12> */
.L_x_128:
[----:B------:R-:W-:Y:S05]  /*7cd0*/  BSYNC B1 ;  /* 0x0000000000017941 */ /* 0x000fea0003800000 */
.L_x_127:
        /* <DEDUP_REMOVED lines=12> */
.L_x_130:
[----:B------:R-:W-:Y:S05]  /*7da0*/  BSYNC B1 ;  /* 0x0000000000017941 */ /* 0x000fea0003800000 */
.L_x_129:
        /* <DEDUP_REMOVED lines=12> */
.L_x_132:
[----:B------:R-:W-:Y:S05]  /*7e70*/  BSYNC B1 ;  /* 0x0000000000017941 */ /* 0x000fea0003800000 */
.L_x_131:
        /* <DEDUP_REMOVED lines=12> */
.L_x_134:
[----:B------:R-:W-:Y:S05]  /*7f40*/  BSYNC B1 ;  /* 0x0000000000017941 */ /* 0x000fea0003800000 */
.L_x_133:
        /* <DEDUP_REMOVED lines=12> */
.L_x_136:
[----:B------:R-:W-:Y:S05]  /*8010*/  BSYNC B1 ;  /* 0x0000000000017941 */ /* 0x000fea0003800000 */
.L_x_135:
        /* <DEDUP_REMOVED lines=12> */
.L_x_138:
[----:B------:R-:W-:Y:S05]  /*80e0*/  BSYNC B1 ;  /* 0x0000000000017941 */ /* 0x000fea0003800000 */
.L_x_137:
        /* <DEDUP_REMOVED lines=12> */
.L_x_140:
[----:B------:R-:W-:Y:S05]  /*81b0*/  BSYNC B1 ;  /* 0x0000000000017941 */ /* 0x000fea0003800000 */
.L_x_139:
        /* <DEDUP_REMOVED lines=12> */
.L_x_142:
[----:B------:R-:W-:Y:S05]  /*8280*/  BSYNC B1 ;  /* 0x0000000000017941 */ /* 0x000fea0003800000 */
.L_x_141:
        /* <DEDUP_REMOVED lines=12> */
.L_x_144:
[----:B------:R-:W-:Y:S05]  /*8350*/  BSYNC B1 ;  /* 0x0000000000017941 */ /* 0x000fea0003800000 */
.L_x_143:
        /* <DEDUP_REMOVED lines=12> */
.L_x_146:
[----:B------:R-:W-:Y:S05]  /*8420*/  BSYNC B1 ;  /* 0x0000000000017941 */ /* 0x000fea0003800000 */
.L_x_145:
        /* <DEDUP_REMOVED lines=12> */
.L_x_148:
[----:B------:R-:W-:Y:S05]  /*84f0*/  BSYNC B1 ;  /* 0x0000000000017941 */ /* 0x000fea0003800000 */
.L_x_147:
        /* <DEDUP_REMOVED lines=12> */
.L_x_150:
[----:B------:R-:W-:Y:S05]  /*85c0*/  BSYNC B1 ;  /* 0x0000000000017941 */ /* 0x000fea0003800000 */
.L_x_149:
        /* <DEDUP_REMOVED lines=12> */
.L_x_152:
[----:B------:R-:W-:Y:S05]  /*8690*/  BSYNC B1 ;  /* 0x0000000000017941 */ /* 0x000fea0003800000 */
.L_x_151:
        /* <DEDUP_REMOVED lines=12> */
.L_x_154:
[----:B------:R-:W-:Y:S05]  /*8760*/  BSYNC B1 ;  /* 0x0000000000017941 */ /* 0x000fea0003800000 */
.L_x_153:
        /* <DEDUP_REMOVED lines=12> */
.L_x_156:
[----:B------:R-:W-:Y:S05]  /*8830*/  BSYNC B1 ;  /* 0x0000000000017941 */ /* 0x000fea0003800000 */
.L_x_155:
        /* <DEDUP_REMOVED lines=12> */
.L_x_158:
[----:B------:R-:W-:Y:S05]  /*8900*/  BSYNC B1 ;  /* 0x0000000000017941 */ /* 0x000fea0003800000 */
.L_x_157:
        /* <DEDUP_REMOVED lines=12> */
.L_x_160:
[----:B------:R-:W-:Y:S05]  /*89d0*/  BSYNC B1 ;  /* 0x0000000000017941 */ /* 0x000fea0003800000 */
.L_x_159:
        /* <DEDUP_REMOVED lines=12> */
.L_x_162:
[----:B------:R-:W-:Y:S05]  /*8aa0*/  BSYNC B1 ;  /* 0x0000000000017941 */ /* 0x000fea0003800000 */
.L_x_161:
        /* <DEDUP_REMOVED lines=12> */
.L_x_164:
[----:B------:R-:W-:Y:S05]  /*8b70*/  BSYNC B1 ;  /* 0x0000000000017941 */ /* 0x000fea0003800000 */
.L_x_163:
        /* <DEDUP_REMOVED lines=12> */
.L_x_166:
[----:B------:R-:W-:Y:S05]  /*8c40*/  BSYNC B1 ;  /* 0x0000000000017941 */ /* 0x000fea0003800000 */
.L_x_165:
        /* <DEDUP_REMOVED lines=12> */
.L_x_168:
[----:B------:R-:W-:Y:S05]  /*8d10*/  BSYNC B1 ;  /* 0x0000000000017941 */ /* 0x000fea0003800000 */
.L_x_167:
        /* <DEDUP_REMOVED lines=12> */
.L_x_170:
[----:B------:R-:W-:Y:S05]  /*8de0*/  BSYNC B1 ;  /* 0x0000000000017941 */ /* 0x000fea0003800000 */
.L_x_169:
        /* <DEDUP_REMOVED lines=12> */
.L_x_172:
[----:B------:R-:W-:Y:S05]  /*8eb0*/  BSYNC B1 ;  /* 0x0000000000017941 */ /* 0x000fea0003800000 */
.L_x_171:
        /* <DEDUP_REMOVED lines=12> */
.L_x_174:
[----:B------:R-:W-:Y:S05]  /*8f80*/  BSYNC B1 ;  /* 0x0000000000017941 */ /* 0x000fea0003800000 */
.L_x_173:
        /* <DEDUP_REMOVED lines=12> */
.L_x_176:
[----:B------:R-:W-:Y:S05]  /*9050*/  BSYNC B1 ;  /* 0x0000000000017941 */ /* 0x000fea0003800000 */
.L_x_175:
        /* <DEDUP_REMOVED lines=12> */
.L_x_178:
[----:B------:R-:W-:Y:S05]  /*9120*/  BSYNC B1 ;  /* 0x0000000000017941 */ /* 0x000fea0003800000 */
.L_x_177:
        /* <DEDUP_REMOVED lines=12> */
.L_x_180:
[----:B------:R-:W-:Y:S05]  /*91f0*/  BSYNC B1 ;  /* 0x0000000000017941 */ /* 0x000fea0003800000 */
.L_x_179:
        /* <DEDUP_REMOVED lines=12> */
.L_x_182:
[----:B------:R-:W-:Y:S05]  /*92c0*/  BSYNC B1 ;  /* 0x0000000000017941 */ /* 0x000fea0003800000 */
.L_x_181:
        /* <DEDUP_REMOVED lines=12> */
.L_x_184:
[----:B------:R-:W-:Y:S05]  /*9390*/  BSYNC B1 ;  /* 0x0000000000017941 */ /* 0x000fea0003800000 */
.L_x_183:
        /* <DEDUP_REMOVED lines=12> */
.L_x_186:
[----:B------:R-:W-:Y:S05]  /*9460*/  BSYNC B1 ;  /* 0x0000000000017941 */ /* 0x000fea0003800000 */
.L_x_185:
        /* <DEDUP_REMOVED lines=12> */
.L_x_188:
[----:B------:R-:W-:Y:S05]  /*9530*/  BSYNC B1 ;  /* 0x0000000000017941 */ /* 0x000fea0003800000 */
.L_x_187:
[----:B-----5:R-:W-:Y:S01]  /*9540*/  LOP3.LUT R32, R32, 0xff, RZ, 0xc0, !PT ;  /* 0x000000ff20207812 */ /* 0x020fe200078ec0ff */
[----:B------:R-:W-:Y:S01]  /*9550*/  BSSY B1, `(.L_x_189) ;  /* 0x000000b000017945 */ /* 0x000fe20003800000 */
[----:B------:R-:W-:Y:S02]  /*9560*/  ISETP.LT.OR P4, PT, R35, 0x99, !P1 ;  /* 0x000000992300780c */ /* 0x000fe40004f81670 */
[----:B------:R-:W-:-:S05]  /*9570*/  F2FP.F16.E4M3.UNPACK_B R32, R32 ;  /* 0x00000020ff20723e */ /* 0x000fca00020006ff */
[----:B------:R-:W-:-:S05]  /*9580*/  HADD2.F32 R32, -RZ, R32.H0_H0 ;  /* 0x20000020ff207230 */ /* 0x000fca0000004100 */
[----:B------:R-:W-:-:S04]  /*9590*/  FMUL R32, R32, UR23 ;  /* 0x0000001720207c20 */ /* 0x000fc80008400000 */
[----:B------:R-:W-:Y:S01]  /*95a0*/  FFMA R32, R23, UR22, R32 ;  /* 0x0000001617207c23 */ /* 0x000fe20008000020 */
[----:B------:R-:W-:-:S04]  /*95b0*/  PRMT R23, RZ, 0x7610, R23 ;  /* 0x00007610ff177816 */ /* 0x000fc80000000017 */
[----:B--2---:R-:W-:-:S05]  /*95c0*/  F2FP.SATFINITE.E4M3.F32.PACK_AB_MERGE_C R33, RZ, R32, RZ ;  /* 0x00000020ff21723e */ /* 0x004fca00048070ff */
[----:B------:R2:W-:Y:S01]  /*95d0*/  @!P3 STG.E.U8 desc[UR20][R24.64+0x99], R33 ;  /* 0x000099211800b986 */ /* 0x0005e2000c101114 */
[----:B------:R-:W-:Y:S05]  /*95e0*/  @P4 BRA `(.L_x_190) ;  /* 0x0000000000044947 */ /* 0x000fea0003800000 */
[----:B------:R0:W5:Y:S02]  /*95f0*/  LDG.E.U8 R23, desc[UR20][R30.64+0x98] ;  /* 0x000098141e177981 */ /* 0x000164000c1e1100 */
.L_x_190:
[----:B------:R-:W-:Y:S05]  /*9600*/  BSYNC B1 ;  /* 0x0000000000017941 */ /* 0x000fea0003800000 */
.L_x_189:
        /* <DEDUP_REMOVED lines=8> */
[----:B------:R-:W-:-:S05]  /*9690*/  F2FP.SATFINITE.E4M3.F32.PACK_AB_MERGE_C R23, RZ, R23, RZ ;  /* 0x00000017ff17723e */ /* 0x000fca00048070ff */
[----:B------:R0:W-:Y:S01]  /*96a0*/  @!P4 STG.E.U8 desc[UR20][R26.64+0x98], R23 ;  /* 0x000098171a00c986 */ /* 0x0001e2000c101114 */
[----:B------:R-:W-:Y:S05]  /*96b0*/  @P3 BRA `(.L_x_192) ;  /* 0x0000000000043947 */ /* 0x000fea0003800000 */
[----:B------:R0:W5:Y:S02]  /*96c0*/  LDG.E.U8 R22, desc[UR20][R30.64+0x99] ;  /* 0x000099141e167981 */ /* 0x000164000c1e1100 */
.L_x_192:
[----:B------:R-:W-:Y:S05]  /*96d0*/  BSYNC B1 ;  /* 0x0000000000017941 */ /* 0x000fea0003800000 */
.L_x_191:
        /* <DEDUP_REMOVED lines=8> */
[----:B0-----:R-:W-:-:S05]  /*9760*/  F2FP.SATFINITE.E4M3.F32.PACK_AB_MERGE_C R23, RZ, R22, RZ ;  /* 0x00000016ff17723e */ /* 0x001fca00048070ff */
[----:B------:R0:W-:Y:S01]  /*9770*/  @!P3 STG.E.U8 desc[UR20][R26.64+0x99], R23 ;  /* 0x000099171a00b986 */ /* 0x0001e2000c101114 */
[----:B------:R-:W-:Y:S05]  /*9780*/  @P4 BRA `(.L_x_194) ;  /* 0x0000000000044947 */ /* 0x000fea0003800000 */
[----:B------:R0:W5:Y:S02]  /*9790*/  LDG.E.U8 R21, desc[UR20][R28.64+0xa0] ;  /* 0x0000a0141c157981 */ /* 0x000164000c1e1100 */
.L_x_194:
[----:B------:R-:W-:Y:S05]  /*97a0*/  BSYNC B1 ;  /* 0x0000000000017941 */ /* 0x000fea0003800000 */
.L_x_193:
        /* <DEDUP_REMOVED lines=12> */
.L_x_196:
[----:B------:R-:W-:Y:S05]  /*9870*/  BSYNC B1 ;  /* 0x0000000000017941 */ /* 0x000fea0003800000 */
.L_x_195:
        /* <DEDUP_REMOVED lines=12> */
.L_x_198:
[----:B------:R-:W-:Y:S05]  /*9940*/  BSYNC B1 ;  /* 0x0000000000017941 */ /* 0x000fea0003800000 */
.L_x_197:
        /* <DEDUP_REMOVED lines=12> */
.L_x_200:
[----:B------:R-:W-:Y:S05]  /*9a10*/  BSYNC B1 ;  /* 0x0000000000017941 */ /* 0x000fea0003800000 */
.L_x_199:
        /* <DEDUP_REMOVED lines=12> */
.L_x_202:
[----:B------:R-:W-:Y:S05]  /*9ae0*/  BSYNC B1 ;  /* 0x0000000000017941 */ /* 0x000fea0003800000 */
.L_x_201:
        /* <DEDUP_REMOVED lines=12> */
.L_x_204:
[----:B------:R-:W-:Y:S05]  /*9bb0*/  BSYNC B1 ;  /* 0x0000000000017941 */ /* 0x000fea0003800000 */
.L_x_203:
        /* <DEDUP_REMOVED lines=12> */
.L_x_206:
[----:B------:R-:W-:Y:S05]  /*9c80*/  BSYNC B1 ;  /* 0x0000000000017941 */ /* 0x000fea0003800000 */
.L_x_205:
        /* <DEDUP_REMOVED lines=12> */
.L_x_208:
[----:B------:R-:W-:Y:S05]  /*9d50*/  BSYNC B1 ;  /* 0x0000000000017941 */ /* 0x000fea0003800000 */
.L_x_207:
        /* <DEDUP_REMOVED lines=12> */
.L_x_210:
[----:B------:R-:W-:Y:S05]  /*9e20*/  BSYNC B1 ;  /* 0x0000000000017941 */ /* 0x000fea0003800000 */
.L_x_209:
        /* <DEDUP_REMOVED lines=12> */
.L_x_212:
[----:B------:R-:W-:Y:S05]  /*9ef0*/  BSYNC B1 ;  /* 0x0000000000017941 */ /* 0x000fea0003800000 */
.L_x_211:
        /* <DEDUP_REMOVED lines=12> */
.L_x_214:
[----:B------:R-:W-:Y:S05]  /*9fc0*/  BSYNC B1 ;  /* 0x0000000000017941 */ /* 0x000fea0003800000 */
.L_x_213:
        /* <DEDUP_REMOVED lines=12> */
.L_x_216:
[----:B------:R-:W-:Y:S05]  /*a090*/  BSYNC B1 ;  /* 0x0000000000017941 */ /* 0x000fea0003800000 */
.L_x_215:
        /* <DEDUP_REMOVED lines=12> */
.L_x_218:
[----:B------:R-:W-:Y:S05]  /*a160*/  BSYNC B1 ;  /* 0x0000000000017941 */ /* 0x000fea0003800000 */
.L_x_217:
        /* <DEDUP_REMOVED lines=12> */
.L_x_220:
[----:B------:R-:W-:Y:S05]  /*a230*/  BSYNC B1 ;  /* 0x0000000000017941 */ /* 0x000fea0003800000 */
.L_x_219:
        /* <DEDUP_REMOVED lines=12> */
.L_x_222:
[----:B------:R-:W-:Y:S05]  /*a300*/  BSYNC B1 ;  /* 0x0000000000017941 */ /* 0x000fea0003800000 */
.L_x_221:
        /* <DEDUP_REMOVED lines=12> */
.L_x_224:
[----:B------:R-:W-:Y:S05]  /*a3d0*/  BSYNC B1 ;  /* 0x0000000000017941 */ /* 0x000fea0003800000 */
.L_x_223:
        /* <DEDUP_REMOVED lines=12> */
.L_x_226:
[----:B------:R-:W-:Y:S05]  /*a4a0*/  BSYNC B1 ;  /* 0x0000000000017941 */ /* 0x000fea0003800000 */
.L_x_225:
        /* <DEDUP_REMOVED lines=12> */
.L_x_228:
[----:B------:R-:W-:Y:S05]  /*a570*/  BSYNC B1 ;  /* 0x0000000000017941 */ /* 0x000fea0003800000 */
.L_x_227:
        /* <DEDUP_REMOVED lines=12> */
.L_x_230:
[----:B------:R-:W-:Y:S05]  /*a640*/  BSYNC B1 ;  /* 0x0000000000017941 */ /* 0x000fea0003800000 */
.L_x_229:
        /* <DEDUP_REMOVED lines=12> */
.L_x_232:
[----:B------:R-:W-:Y:S05]  /*a710*/  BSYNC B1 ;  /* 0x0000000000017941 */ /* 0x000fea0003800000 */
.L_x_231:
[----:B-----5:R-:W-:Y:S01]  /*a720*/  LOP3.LUT R2, R2, 0xff, RZ, 0xc0, !PT ;  /* 0x000000ff02027812 */ /* 0x020fe200078ec0ff */
[----:B------:R-:W-:Y:S01]  /*a730*/  BSSY B1, `(.L_x_233) ;  /* 0x000000b000017945 */ /* 0x000fe20003800000 */
[----:B------:R-:W-:Y:S02]  /*a740*/  ISETP.LT.OR P4, PT, R35, 0xc9, !P0 ;  /* 0x000000c92300780c */ /* 0x000fe40004781670 */
[----:B------:R-:W-:-:S05]  /*a750*/  F2FP.F16.E4M3.UNPACK_B R2, R2 ;  /* 0x00000002ff02723e */ /* 0x000fca00020006ff */
[----:B------:R-:W-:-:S05]  /*a760*/  HADD2.F32 R2, -RZ, R2.H0_H0 ;  /* 0x20000002ff027230 */ /* 0x000fca0000004100 */
[----:B0-----:R-:W-:-:S04]  /*a770*/  FMUL R3, R2, UR23 ;  /* 0x0000001702037c20 */ /* 0x001fc80008400000 */
[----:B------:R-:W-:Y:S01]  /*a780*/  FFMA R3, R0, UR22, R3 ;  /* 0x0000001600037c23 */ /* 0x000fe20008000003 */
[----:B------:R-:W-:-:S04]  /*a790*/  PRMT R0, RZ, 0x7610, R0 ;  /* 0x00007610ff007816 */ /* 0x000fc80000000000 */
[----:B------:R-:W-:-:S05]  /*a7a0*/  F2FP.SATFINITE.E4M3.F32.PACK_AB_MERGE_C R3, RZ, R3, RZ ;  /* 0x00000003ff03723e */ /* 0x000fca00048070ff */
[----:B------:R0:W-:Y:S01]  /*a7b0*/  @!P3 STG.E.U8 desc[UR20][R26.64+0xc1], R3 ;  /* 0x0000c1031a00b986 */ /* 0x0001e2000c101114 */
[----:B------:R-:W-:Y:S05]  /*a7c0*/  @P4 BRA `(.L_x_234) ;  /* 0x0000000000044947 */ /* 0x000fea0003800000 */
[----:B------:R0:W5:Y:S02]  /*a7d0*/  LDG.E.U8 R0, desc[UR20][R28.64+0xc8] ;  /* 0x0000c8141c007981 */ /* 0x000164000c1e1100 */
.L_x_234:
[----:B------:R-:W-:Y:S05]  /*a7e0*/  BSYNC B1 ;  /* 0x0000000000017941 */ /* 0x000fea0003800000 */
.L_x_233:
[----:B------:R-:W2:Y:S01]  /*a7f0*/  LDL.LU R2, [R1] ;  /* 0x0000000001027983 */ /* 0x000ea20000300800 */
[----:B-----5:R-:W-:Y:S01]  /*a800*/  LOP3.LUT R0, R0, 0xff, RZ, 0xc0, !PT ;  /* 0x000000ff00007812 */ /* 0x020fe200078ec0ff */
[----:B------:R-:W-:Y:S01]  /*a810*/  BSSY B1, `(.L_x_235) ;  /* 0x000000b000017945 */ /* 0x000fe20003800000 */
[----:B------:R-:W-:Y:S02]  /*a820*/  ISETP.LT.OR P3, PT, R35, 0xca, !P0 ;  /* 0x000000ca2300780c */ /* 0x000fe40004761670 */
[----:B------:R-:W-:-:S05]  /*a830*/  F2FP.F16.E4M3.UNPACK_B R0, R0 ;  /* 0x00000000ff00723e */ /* 0x000fca00020006ff */
[----:B------:R-:W-:-:S05]  /*a840*/  HADD2.F32 R0, -RZ, R0.H0_H0 ;  /* 0x20000000ff007230 */ /* 0x000fca0000004100 */
[----:B------:R-:W-:-:S04]  /*a850*/  FMUL R0, R0, UR23 ;  /* 0x0000001700007c20 */ /* 0x000fc80008400000 */
[----:B--2---:R-:W-:-:S05]  /*a860*/  FFMA R0, R2, UR22, R0 ;  /* 0x0000001602007c23 */ /* 0x004fca0008000000 */
[----:B0-----:R-:W-:Y:S02]  /*a870*/  F2FP.SATFINITE.E4M3.F32.PACK_AB_MERGE_C R3, RZ, R0, RZ ;  /* 0x00000000ff03723e */ /* 0x001fe400048070ff */
[----:B------:R-:W-:-:S03]  /*a880*/  PRMT R0, RZ, 0x7610, R0 ;  /* 0x00007610ff007816 */ /* 0x000fc60000000000 */
[----:B------:R0:W-:Y:S01]  /*a890*/  @!P4 STG.E.U8 desc[UR20][R24.64+0xc8], R3 ;  /* 0x0000c8031800c986 */ /* 0x0001e2000c101114 */
[----:B------:R-:W-:Y:S05]  /*a8a0*/  @P3 BRA `(.L_x_236) ;  /* 0x0000000000043947 */ /* 0x000fea0003800000 */
[----:B------:R2:W5:Y:S02]  /*a8b0*/  LDG.E.U8 R0, desc[UR20][R28.64+0xc9] ;  /* 0x0000c9141c007981 */ /* 0x000564000c1e1100 */
.L_x_236:
[----:B------:R-:W-:Y:S05]  /*a8c0*/  BSYNC B1 ;  /* 0x0000000000017941 */ /* 0x000fea0003800000 */
.L_x_235:
[----:B------:R-:W3:Y:S01]  /*a8d0*/  LDL.LU R2, [R1+0x4] ;  /* 0x0000040001027983 */ /* 0x000ee20000300800 */
[----:B-----5:R-:W-:Y:S01]  /*a8e0*/  LOP3.LUT R0, R0, 0xff, RZ, 0xc0, !PT ;  /* 0x000000ff00007812 */ /* 0x020fe200078ec0ff */
[----:B------:R-:W-:Y:S01]  /*a8f0*/  BSSY B1, `(.L_x_237) ;  /* 0x000000b000017945 */ /* 0x000fe20003800000 */
[----:B------:R-:W-:Y:S02]  /*a900*/  ISETP.LT.OR P4, PT, R35, 0xc9, !P1 ;  /* 0x000000c92300780c */ /* 0x000fe40004f81670 */
[----:B------:R-:W-:-:S05]  /*a910*/  F2FP.F16.E4M3.UNPACK_B R0, R0 ;  /* 0x00000000ff00723e */ /* 0x000fca00020006ff */
[----:B------:R-:W-:-:S05]  /*a920*/  HADD2.F32 R0, -RZ, R0.H0_H0 ;  /* 0x20000000ff007230 */ /* 0x000fca0000004100 */
[----:B------:R-:W-:-:S04]  /*a930*/  FMUL R0, R0, UR23 ;  /* 0x0000001700007c20 */ /* 0x000fc80008400000 */
[----:B---3--:R-:W-:-:S05]  /*a940*/  FFMA R0, R2, UR22, R0 ;  /* 0x0000001602007c23 */ /* 0x008fca0008000000 */
[----:B0-----:R-:W-:Y:S02]  /*a950*/  F2FP.SATFINITE.E4M3.F32.PACK_AB_MERGE_C R3, RZ, R0, RZ ;  /* 0x00000000ff03723e */ /* 0x001fe400048070ff */
[----:B------:R-:W-:-:S03]  /*a960*/  PRMT R0, RZ, 0x7610, R0 ;  /* 0x00007610ff007816 */ /* 0x000fc60000000000 */
[----:B------:R0:W-:Y:S01]  /*a970*/  @!P3 STG.E.U8 desc[UR20][R24.64+0xc9], R3 ;  /* 0x0000c9031800b986 */ /* 0x0001e2000c101114 */
[----:B------:R-:W-:Y:S05]  /*a980*/  @P4 BRA `(.L_x_238) ;  /* 0x0000000000044947 */ /* 0x000fea0003800000 */
[----:B------:R3:W5:Y:S02]  /*a990*/  LDG.E.U8 R0, desc[UR20][R30.64+0xc8] ;  /* 0x0000c8141e007981 */ /* 0x000764000c1e1100 */
.L_x_238:
[----:B------:R-:W-:Y:S05]  /*a9a0*/  BSYNC B1 ;  /* 0x0000000000017941 */ /* 0x000fea0003800000 */
.L_x_237:
[----:B------:R-:W2:Y:S01]  /*a9b0*/  LDL.LU R2, [R1+0x8] ;  /* 0x0000080001027983 */ /* 0x000ea20000300800 */
        /* <DEDUP_REMOVED lines=12> */
.L_x_240:
[----:B------:R-:W-:Y:S05]  /*aa80*/  BSYNC B1 ;  /* 0x0000000000017941 */ /* 0x000fea0003800000 */
.L_x_239:
        /* <DEDUP_REMOVED lines=13> */
.L_x_242:
[----:B------:R-:W-:Y:S05]  /*ab60*/  BSYNC B1 ;  /* 0x0000000000017941 */ /* 0x000fea0003800000 */
.L_x_241:
        /* <DEDUP_REMOVED lines=13> */
.L_x_244:
[----:B------:R-:W-:Y:S05]  /*ac40*/  BSYNC B1 ;  /* 0x0000000000017941 */ /* 0x000fea0003800000 */
.L_x_243:
        /* <DEDUP_REMOVED lines=13> */
.L_x_246:
[----:B------:R-:W-:Y:S05]  /*ad20*/  BSYNC B1 ;  /* 0x0000000000017941 */ /* 0x000fea0003800000 */
.L_x_245:
        /* <DEDUP_REMOVED lines=13> */
.L_x_248:
[----:B------:R-:W-:Y:S05]  /*ae00*/  BSYNC B1 ;  /* 0x0000000000017941 */ /* 0x000fea0003800000 */
.L_x_247:
        /* <DEDUP_REMOVED lines=13> */
.L_x_250:
[----:B------:R-:W-:Y:S05]  /*aee0*/  BSYNC B1 ;  /* 0x0000000000017941 */ /* 0x000fea0003800000 */
.L_x_249:
        /* <DEDUP_REMOVED lines=13> */
.L_x_252:
[----:B------:R-:W-:Y:S05]  /*afc0*/  BSYNC B1 ;  /* 0x0000000000017941 */ /* 0x000fea0003800000 */
.L_x_251:
        /* <DEDUP_REMOVED lines=13> */
.L_x_254:
[----:B------:R-:W-:Y:S05]  /*b0a0*/  BSYNC B1 ;  /* 0x0000000000017941 */ /* 0x000fea0003800000 */
.L_x_253:
        /* <DEDUP_REMOVED lines=13> */
.L_x_256:
[----:B------:R-:W-:Y:S05]  /*b180*/  BSYNC B1 ;  /* 0x0000000000017941 */ /* 0x000fea0003800000 */
.L_x_255:
        /* <DEDUP_REMOVED lines=13> */
.L_x_258:
[----:B------:R-:W-:Y:S05]  /*b260*/  BSYNC B1 ;  /* 0x0000000000017941 */ /* 0x000fea0003800000 */
.L_x_257:
        /* <DEDUP_REMOVED lines=13> */
.L_x_260:
[----:B------:R-:W-:Y:S05]  /*b340*/  BSYNC B1 ;  /* 0x0000000000017941 */ /* 0x000fea0003800000 */
.L_x_259:
        /* <DEDUP_REMOVED lines=13> */
.L_x_262:
[----:B------:R-:W-:Y:S05]  /*b420*/  BSYNC B1 ;  /* 0x0000000000017941 */ /* 0x000fea0003800000 */
.L_x_261:
        /* <DEDUP_REMOVED lines=13> */
.L_x_264:
[----:B------:R-:W-:Y:S05]  /*b500*/  BSYNC B1 ;  /* 0x0000000000017941 */ /* 0x000fea0003800000 */
.L_x_263:
        /* <DEDUP_REMOVED lines=13> */
.L_x_266:
[----:B------:R-:W-:Y:S05]  /*b5e0*/  BSYNC B1 ;  /* 0x0000000000017941 */ /* 0x000fea0003800000 */
.L_x_265:
        /* <DEDUP_REMOVED lines=13> */
.L_x_268:
[----:B------:R-:W-:Y:S05]  /*b6c0*/  BSYNC B1 ;  /* 0x0000000000017941 */ /* 0x000fea0003800000 */
.L_x_267:
        /* <DEDUP_REMOVED lines=13> */
.L_x_270:
[----:B------:R-:W-:Y:S05]  /*b7a0*/  BSYNC B1 ;  /* 0x0000000000017941 */ /* 0x000fea0003800000 */
.L_x_269:
        /* <DEDUP_REMOVED lines=13> */
.L_x_272:
[----:B------:R-:W-:Y:S05]  /*b880*/  BSYNC B1 ;  /* 0x0000000000017941 */ /* 0x000fea0003800000 */
.L_x_271:
        /* <DEDUP_REMOVED lines=13> */
.L_x_274:
[----:B------:R-:W-:Y:S05]  /*b960*/  BSYNC B1 ;  /* 0x0000000000017941 */ /* 0x000fea0003800000 */
.L_x_273:
        /* <DEDUP_REMOVED lines=13> */
.L_x_276:
[----:B------:R-:W-:Y:S05]  /*ba40*/  BSYNC B1 ;  /* 0x0000000000017941 */ /* 0x000fea0003800000 */
.L_x_275:
        /* <DEDUP_REMOVED lines=13> */
.L_x_278:
[----:B------:R-:W-:Y:S05]  /*bb20*/  BSYNC B1 ;  /* 0x0000000000017941 */ /* 0x000fea0003800000 */
.L_x_277:
        /* <DEDUP_REMOVED lines=13> */
.L_x_280:
[----:B------:R-:W-:Y:S05]  /*bc00*/  BSYNC B1 ;  /* 0x0000000000017941 */ /* 0x000fea0003800000 */
.L_x_279:
        /* <DEDUP_REMOVED lines=13> */
.L_x_282:
[----:B------:R-:W-:Y:S05]  /*bce0*/  BSYNC B1 ;  /* 0x0000000000017941 */ /* 0x000fea0003800000 */
.L_x_281:
        /* <DEDUP_REMOVED lines=13> */
.L_x_284:
[----:B------:R-:W-:Y:S05]  /*bdc0*/  BSYNC B1 ;  /* 0x0000000000017941 */ /* 0x000fea0003800000 */
.L_x_283:
        /* <DEDUP_REMOVED lines=13> */
.L_x_286:
[----:B------:R-:W-:Y:S05]  /*bea0*/  BSYNC B1 ;  /* 0x0000000000017941 */ /* 0x000fea0003800000 */
.L_x_285:
        /* <DEDUP_REMOVED lines=13> */
.L_x_288:
[----:B------:R-:W-:Y:S05]  /*bf80*/  BSYNC B1 ;  /* 0x0000000000017941 */ /* 0x000fea0003800000 */
.L_x_287:
[----:B------:R-:W-:Y:S05]  /*bf90*/  @P1 BRA `(.L_x_289) ;  /* 0x00000020009c1947 */ /* 0x000fea0003800000 */
[----:B------:R-:W2:Y:S01]  /*bfa0*/  LDL.LU R2, [R1+0x6c] ;  /* 0x00006c0001027983 */ /* 0x000ea20000300800 */
[----:B-----5:R-:W-:-:S04]  /*bfb0*/  LOP3.LUT R0, R0, 0xff, RZ, 0xc0, !PT ;  /* 0x000000ff00007812 */ /* 0x020fc800078ec0ff */
[----:B------:R-:W-:-:S05]  /*bfc0*/  F2FP.F16.E4M3.UNPACK_B R0, R0 ;  /* 0x00000000ff00723e */ /* 0x000fca00020006ff */
[----:B------:R-:W-:-:S05]  /*bfd0*/  HADD2.F32 R0, -RZ, R0.H0_H0 ;  /* 0x20000000ff007230 */ /* 0x000fca0000004100 */
[----:B------:R-:W-:-:S04]  /*bfe0*/  FMUL R0, R0, UR23 ;  /* 0x0000001700007c20 */ /* 0x000fc80008400000 */
[----:B--2---:R-:W-:-:S05]  /*bff0*/  FFMA R0, R2, UR22, R0 ;  /* 0x0000001602007c23 */ /* 0x004fca0008000000 */
[----:B0-----:R-:W-:-:S05]  /*c000*/  F2FP.SATFINITE.E4M3.F32.PACK_AB_MERGE_C R3, RZ, R0, RZ ;  /* 0x00000000ff03723e */ /* 0x001fca00048070ff */
[----:B------:R0:W-:Y:S01]  /*c010*/  STG.E.U8 desc[UR20][R26.64+0xf9], R3 ;  /* 0x0000f9031a007986 */ /* 0x0001e2000c101114 */
[----:B------:R-:W-:Y:S05]  /*c020*/  BRA `(.L_x_289) ;  /* 0x0000002000787947 */ /* 0x000fea0003800000 */
.L_x_32:
[----:B------:R-:W-:Y:S01]  /*c030*/  ISETP.GE.AND P1, PT, R38, 0x1, PT ;  /* 0x000000012600780c */ /* 0x000fe20003f26270 */
[----:B------:R-:W-:Y:S01]  /*c040*/  FMUL R228, R228, UR22 ;  /* 0x00000016e4e47c20 */ /* 0x000fe20008400000 */
[----:B------:R-:W-:Y:S01]  /*c050*/  FMUL R227, R227, UR22 ;  /* 0x00000016e3e37c20 */ /* 0x000fe20008400000 */
[----:B------:R-:W-:Y:S01]  /*c060*/  ISETP.GE.AND P0, PT, R38, 0x9, PT ;  /* 0x000000092600780c */ /* 0x000fe20003f06270 */
[----:B------:R-:W-:Y:S01]  /*c070*/  FMUL R226, R226, UR22 ;  /* 0x00000016e2e27c20 */ /* 0x000fe20008400000 */
[C---:B------:R-:W-:Y:S02]  /*c080*/  ISETP.LT.OR P4, PT, R35.reuse, 0x1, !P1 ;  /* 0x000000012300780c */ /* 0x040fe40004f81670 */
[----:B------:R-:W-:Y:S02]  /*c090*/  ISETP.LT.OR P5, PT, R35, 0x2, !P1 ;  /* 0x000000022300780c */ /* 0x000fe40004fa1670 */
[----:B------:R-:W-:Y:S02]  /*c0a0*/  F2FP.SATFINITE.E4M3.F32.PACK_AB_MERGE_C R29, RZ, R228, RZ ;  /* 0x000000e4ff1d723e */ /* 0x000fe400048070ff */
[----:B------:R-:W-:-:S02]  /*c0b0*/  F2FP.SATFINITE.E4M3.F32.PACK_AB_MERGE_C R227, RZ, R227, RZ ;  /* 0x000000e3ffe3723e */ /* 0x000fc400048070ff */
[----:B------:R-:W-:Y:S01]  /*c0c0*/  ISETP.LT.OR P3, PT, R35, 0x1, !P0 ;  /* 0x000000012300780c */ /* 0x000fe20004761670 */
[----:B------:R-:W-:-:S04]  /*c0d0*/  FMUL R225, R225, UR22 ;  /* 0x00000016e1e17c20 */ /* 0x000fc80008400000 */
[----:B------:R0:W-:Y:S01]  /*c0e0*/  @!P4 STG.E.U8 desc[UR20][R24.64], R29 ;  /* 0x0000001d1800c986 */ /* 0x0001e2000c101114 */
[----:B------:R-:W-:-:S03]  /*c0f0*/  ISETP.LT.OR P4, PT, R35, 0x2, !P0 ;  /* 0x000000022300780c */ /* 0x000fc60004781670 */
[----:B------:R2:W-:Y:S01]  /*c100*/  @!P5 STG.E.U8 desc[UR20][R24.64+0x1], R227 ;  /* 0x000001e31800d986 */ /* 0x0005e2000c101114 */
[C---:B------:R-:W-:Y:S01]  /*c110*/  ISETP.LT.OR P5, PT, R35.reuse, 0x9, !P1 ;  /* 0x000000092300780c */ /* 0x040fe20004fa1670 */
[----:B------:R-:W-:Y:S01]  /*c120*/  FMUL R224, R224, UR22 ;  /* 0x00000016e0e07c20 */ /* 0x000fe20008400000 */
[----:B------:R-:W-:Y:S01]  /*c130*/  ISETP.LT.OR P6, PT, R35, 0xa, !P1 ;  /* 0x0000000a2300780c */ /* 0x000fe20004fc1670 */
[----:B------:R-:W-:Y:S01]  /*c140*/  FMUL R223, R223, UR22 ;  /* 0x00000016dfdf7c20 */ /* 0x000fe20008400000 */
[----:B------:R-:W-:Y:S02]  /*c150*/  F2FP.SATFINITE.E4M3.F32.PACK_AB_MERGE_C R31, RZ, R226, RZ ;  /* 0x000000e2ff1f723e */ /* 0x000fe400048070ff */
[----:B------:R-:W-:Y:S02]  /*c160*/  F2FP.SATFINITE.E4M3.F32.PACK_AB_MERGE_C R225, RZ, R225, RZ ;  /* 0x000000e1ffe1723e */ /* 0x000fe400048070ff */
[----:B0-----:R-:W-:Y:S01]  /*c170*/  F2FP.SATFINITE.E4M3.F32.PACK_AB_MERGE_C R29, RZ, R224, RZ ;  /* 0x000000e0ff1d723e */ /* 0x001fe200048070ff */
[----:B------:R-:W-:Y:S01]  /*c180*/  @!P3 STG.E.U8 desc[UR20][R26.64], R31 ;  /* 0x0000001f1a00b986 */ /* 0x000fe2000c101114 */
[----:B------:R-:W-:-:S02]  /*c190*/  F2FP.SATFINITE.E4M3.F32.PACK_AB_MERGE_C R223, RZ, R223, RZ ;  /* 0x000000dfffdf723e */ /* 0x000fc400048070ff */
[C---:B------:R-:W-:Y:S01]  /*c1a0*/  ISETP.LT.OR P3, PT, R35.reuse, 0x9, !P0 ;  /* 0x000000092300780c */ /* 0x040fe20004761670 */
[----:B------:R-:W-:Y:S01]  /*c1b0*/  @!P4 STG.E.U8 desc[UR20][R26.64+0x1], R225 ;  /* 0x000001e11a00c986 */ /* 0x000fe2000c101114 */
[----:B------:R-:W-:-:S03]  /*c1c0*/  ISETP.LT.OR P4, PT, R35, 0xa, !P0 ;  /* 0x0000000a2300780c */ /* 0x000fc60004781670 */
[----:B------:R0:W-:Y:S01]  /*c1d0*/  @!P5 STG.E.U8 desc[UR20][R24.64+0x8], R29 ;  /* 0x0000081d1800d986 */ /* 0x0001e2000c101114 */
[----:B------:R-:W-:Y:S01]  /*c1e0*/  ISETP.LT.OR P5, PT, R35, 0x11, !P1 ;  /* 0x000000112300780c */ /* 0x000fe20004fa1670 */
[----:B------:R-:W-:Y:S01]  /*c1f0*/  FMUL R222, R222, UR22 ;  /* 0x00000016dede7c20 */ /* 0x000fe20008400000 */
[----:B------:R-:W-:Y:S01]  /*c200*/  FMUL R221, R221, UR22 ;  /* 0x00000016dddd7c20 */ /* 0x000fe20008400000 */
[----:B------:R-:W-:Y:S01]  /*c210*/  FMUL R220, R220, UR22 ;  /* 0x00000016dcdc7c20 */ /* 0x000fe20008400000 */
[----:B------:R-:W-:Y:S01]  /*c220*/  @!P6 STG.E.U8 desc[UR20][R24.64+0x9], R223 ;  /* 0x000009df1800e986 */ /* 0x000fe2000c101114 */
[----:B------:R-:W-:Y:S01]  /*c230*/  ISETP.LT.OR P6, PT, R35, 0x12, !P1 ;  /* 0x000000122300780c */ /* 0x000fe20004fc1670 */
[----:B------:R-:W-:Y:S01]  /*c240*/  FMUL R219, R219, UR22 ;  /* 0x00000016dbdb7c20 */ /* 0x000fe20008400000 */
[----:B------:R-:W-:Y:S01]  /*c250*/  F2FP.SATFINITE.E4M3.F32.PACK_AB_MERGE_C R33, RZ, R222, RZ ;  /* 0x000000deff21723e */ /* 0x000fe200048070ff */
[----:B--2---:R-:W2:Y:S01]  /*c260*/  LDL.LU R227, [R1+0x8] ;  /* 0x0000080001e37983 */ /* 0x004ea20000300800 */
[----:B------:R-:W-:-:S02]  /*c270*/  F2FP.SATFINITE.E4M3.F32.PACK_AB_MERGE_C R221, RZ, R221, RZ ;  /* 0x000000ddffdd723e */ /* 0x000fc400048070ff */
[----:B0-----:R-:W-:Y:S01]  /*c280*/  F2FP.SATFINITE.E4M3.F32.PACK_AB_MERGE_C R29, RZ, R220, RZ ;  /* 0x000000dcff1d723e */ /* 0x001fe200048070ff */
[----:B------:R-:W3:Y:S04]  /*c290*/  LDL.LU R226, [R1+0x4] ;  /* 0x0000040001e27983 */ /* 0x000ee80000300800 */
[----:B------:R-:W4:Y:S01]  /*c2a0*/  LDL.LU R224, [R1] ;  /* 0x0000000001e07983 */ /* 0x000f220000300800 */
[----:B------:R-:W-:-:S03]  /*c2b0*/  F2FP.SATFINITE.E4M3.F32.PACK_AB_MERGE_C R219, RZ, R219, RZ ;  /* 0x000000dbffdb723e */ /* 0x000fc600048070ff */
[----:B------:R-:W-:Y:S01]  /*c2c0*/  @!P3 STG.E.U8 desc[UR20][R26.64+0x8], R33 ;  /* 0x000008211a00b986 */ /* 0x000fe2000c101114 */
[----:B------:R-:W-:-:S03]  /*c2d0*/  ISETP.LT.OR P3, PT, R35, 0x11, !P0 ;  /* 0x000000112300780c */ /* 0x000fc60004761670 */
        /* <DEDUP_REMOVED lines=11> */
[----:B------:R-:W-:Y:S01]  /*c390*/  FMUL R214, R214, UR22 ;  /* 0x00000016d6d67c20 */ /* 0x000fe20008400000 */
[----:B------:R-:W-:Y:S01]  /*c3a0*/  F2FP.SATFINITE.E4M3.F32.PACK_AB_MERGE_C R217, RZ, R217, RZ ;  /* 0x000000d9ffd9723e */ /* 0x000fe200048070ff */
[----:B------:R-:W-:Y:S01]  /*c3b0*/  FMUL R213, R213, UR22 ;  /* 0x00000016d5d57c20 */ /* 0x000fe20008400000 */
[----:B0-----:R-:W-:Y:S01]  /*c3c0*/  F2FP.SATFINITE.E4M3.F32.PACK_AB_MERGE_C R29, RZ, R216, RZ ;  /* 0x000000d8ff1d723e */ /* 0x001fe200048070ff */
[----:B------:R-:W-:Y:S01]  /*c3d0*/  @!P3 STG.E.U8 desc[UR20][R26.64+0x10], R31 ;  /* 0x0000101f1a00b986 */ /* 0x000fe2000c101114 */
[----:B------:R-:W-:-:S02]  /*c3e0*/  F2FP.SATFINITE.E4M3.F32.PACK_AB_MERGE_C R215, RZ, R215, RZ ;  /* 0x000000d7ffd7723e */ /* 0x000fc400048070ff */
[C---:B------:R-:W-:Y:S01]  /*c3f0*/  ISETP.LT.OR P3, PT, R35.reuse, 0x19, !P0 ;  /* 0x000000192300780c */ /* 0x040fe20004761670 */
[----:B------:R-:W-:Y:S01]  /*c400*/  @!P4 STG.E.U8 desc[UR20][R26.64+0x11], R217 ;  /* 0x000011d91a00c986 */ /* 0x000fe2000c101114 */
[----:B------:R-:W-:-:S03]  /*c410*/  ISETP.LT.OR P4, PT, R35, 0x1a, !P0 ;  /* 0x0000001a2300780c */ /* 0x000fc60004781670 */
[----:B------:R0:W-:Y:S01]  /*c420*/  @!P5 STG.E.U8 desc[UR20][R24.64+0x18], R29 ;  /* 0x0000181d1800d986 */ /* 0x0001e2000c101114 */
[C---:B------:R-:W-:Y:S01]  /*c430*/  ISETP.LT.OR P5, PT, R35.reuse, 0x21, !P1 ;  /* 0x000000212300780c */ /* 0x040fe20004fa1670 */
[----:B------:R-:W-:Y:S02]  /*c440*/  FMUL R212, R212, UR22 ;  /* 0x00000016d4d47c20 */ /* 0x000fe40008400000 */
[----:B------:R-:W-:Y:S01]  /*c450*/  @!P6 STG.E.U8 desc[UR20][R24.64+0x19], R215 ;  /* 0x000019d71800e986 */ /* 0x000fe2000c101114 */
[----:B------:R-:W-:Y:S01]  /*c460*/  ISETP.LT.OR P6, PT, R35, 0x22, !P1 ;  /* 0x000000222300780c */ /* 0x000fe20004fc1670 */
[----:B------:R-:W-:Y:S01]  /*c470*/  FMUL R211, R211, UR22 ;  /* 0x00000016d3d37c20 */ /* 0x000fe20008400000 */
[----:B------:R-:W-:Y:S01]  /*c480*/  F2FP.SATFINITE.E4M3.F32.PACK_AB_MERGE_C R33, RZ, R214, RZ ;  /* 0x000000d6ff21723e */ /* 0x000fe200048070ff */
[----:B------:R-:W-:Y:S01]  /*c490*/  FMUL R210, R210, UR22 ;  /* 0x00000016d2d27c20 */ /* 0x000fe20008400000 */
[----:B------:R-:W-:Y:S01]  /*c4a0*/  F2FP.SATFINITE.E4M3.F32.PACK_AB_MERGE_C R213, RZ, R213, RZ ;  /* 0x000000d5ffd5723e */ /* 0x000fe200048070ff */
[----:B------:R-:W-:Y:S01]  /*c4b0*/  FMUL R209, R209, UR22 ;  /* 0x00000016d1d17c20 */ /* 0x000fe20008400000 */
        /* <DEDUP_REMOVED lines=8> */
[----:B------:R-:W-:-:S03]  /*c540*/  ISETP.LT.OR P5, PT, R35, 0x29, !P1 ;  /* 0x000000292300780c */ /* 0x000fc60004fa1670 */
        /* <DEDUP_REMOVED lines=240> */
[----:B------:R1:W-:Y:S01]  /*d450*/  @!P6 STG.E.U8 desc[UR20][R24.64+0x99], R23 ;  /* 0x000099171800e986 */ /* 0x0003e2000c101114 */
        /* <DEDUP_REMOVED lines=11> */
[----:B------:R0:W-:Y:S01]  /*d510*/  @!P4 STG.E.U8 desc[UR20][R26.64+0x99], R21 ;  /* 0x000099151a00c986 */ /* 0x0001e2000c101114 */
[----:B------:R-:W-:-:S03]  /*d520*/  ISETP.LT.OR P4, PT, R35, 0xa2, !P0 ;  /* 0x000000a22300780c */ /* 0x000fc60004781670 */
[----:B------:R-:W-:Y:S01]  /*d530*/  @!P5 STG.E.U8 desc[UR20][R24.64+0xa0], R29 ;  /* 0x0000a01d1800d986 */ /* 0x000fe2000c101114 */
[----:B------:R-:W-:-:S03]  /*d540*/  ISETP.LT.OR P5, PT, R35, 0xa9, !P1 ;  /* 0x000000a92300780c */ /* 0x000fc60004fa1670 */
[----:B------:R2:W-:Y:S01]  /*d550*/  @!P6 STG.E.U8 desc[UR20][R24.64+0xa1], R19 ;  /* 0x0000a1131800e986 */ /* 0x0005e2000c101114 */
[----:B------:R-:W-:Y:S01]  /*d560*/  ISETP.LT.OR P6, PT, R35, 0xaa, !P1 ;  /* 0x000000aa2300780c */ /* 0x000fe20004fc1670 */
[----:B------:R-:W-:Y:S01]  /*d570*/  FMUL R15, R15, UR22 ;  /* 0x000000160f0f7c20 */ /* 0x000fe20008400000 */
[----:B-1----:R-:W-:Y:S01]  /*d580*/  F2FP.SATFINITE.E4M3.F32.PACK_AB_MERGE_C R23, RZ, R18, RZ ;  /* 0x00000012ff17723e */ /* 0x002fe200048070ff */
[----:B------:R-:W-:Y:S01]  /*d590*/  FMUL R14, R14, UR22 ;  /* 0x000000160e0e7c20 */ /* 0x000fe20008400000 */
[----:B------:R-:W-:Y:S01]  /*d5a0*/  F2FP.SATFINITE.E4M3.F32.PACK_AB_MERGE_C R17, RZ, R17, RZ ;  /* 0x00000011ff11723e */ /* 0x000fe200048070ff */
[----:B------:R-:W-:Y:S01]  /*d5b0*/  FMUL R13, R13, UR22 ;  /* 0x000000160d0d7c20 */ /* 0x000fe20008400000 */
[----:B0-----:R-:W-:Y:S01]  /*d5c0*/  F2FP.SATFINITE.E4M3.F32.PACK_AB_MERGE_C R21, RZ, R16, RZ ;  /* 0x00000010ff15723e */ /* 0x001fe200048070ff */
[----:B------:R-:W-:Y:S01]  /*d5d0*/  @!P3 STG.E.U8 desc[UR20][R26.64+0xa0], R23 ;  /* 0x0000a0171a00b986 */ /* 0x000fe2000c101114 */
[----:B------:R-:W-:Y:S02]  /*d5e0*/  F2FP.SATFINITE.E4M3.F32.PACK_AB_MERGE_C R15, RZ, R15, RZ ;  /* 0x0000000fff0f723e */ /* 0x000fe400048070ff */
[C---:B------:R-:W-:Y:S01]  /*d5f0*/  ISETP.LT.OR P3, PT, R35.reuse, 0xa9, !P0 ;  /* 0x000000a92300780c */ /* 0x040fe20004761670 */
[----:B------:R-:W-:Y:S01]  /*d600*/  @!P4 STG.E.U8 desc[UR20][R26.64+0xa1], R17 ;  /* 0x0000a1111a00c986 */ /* 0x000fe2000c101114 */
[----:B------:R-:W-:-:S03]  /*d610*/  ISETP.LT.OR P4, PT, R35, 0xaa, !P0 ;  /* 0x000000aa2300780c */ /* 0x000fc60004781670 */
[----:B------:R-:W-:Y:S01]  /*d620*/  @!P5 STG.E.U8 desc[UR20][R24.64+0xa8], R21 ;  /* 0x0000a8151800d986 */ /* 0x000fe2000c101114 */
[C---:B------:R-:W-:Y:S01]  /*d630*/  ISETP.LT.OR P5, PT, R35.reuse, 0xb1, !P1 ;  /* 0x000000b12300780c */ /* 0x040fe20004fa1670 */
[----:B------:R-:W-:Y:S02]  /*d640*/  FMUL R12, R12, UR22 ;  /* 0x000000160c0c7c20 */ /* 0x000fe40008400000 */
[----:B------:R0:W-:Y:S01]  /*d650*/  @!P6 STG.E.U8 desc[UR20][R24.64+0xa9], R15 ;  /* 0x0000a90f1800e986 */ /* 0x0001e2000c101114 */
[----:B------:R-:W-:Y:S01]  /*d660*/  ISETP.LT.OR P6, PT, R35, 0xb2, !P1 ;  /* 0x000000b22300780c */ /* 0x000fe20004fc1670 */
[----:B------:R-:W-:Y:S01]  /*d670*/  FMUL R11, R11, UR22 ;  /* 0x000000160b0b7c20 */ /* 0x000fe20008400000 */
[----:B--2---:R-:W-:Y:S01]  /*d680*/  F2FP.SATFINITE.E4M3.F32.PACK_AB_MERGE_C R19, RZ, R14, RZ ;  /* 0x0000000eff13723e */ /* 0x004fe200048070ff */
[----:B------:R-:W2:Y:S01]  /*d690*/  LDL.LU R223, [R1+0x18] ;  /* 0x0000180001df7983 */ /* 0x000ea20000300800 */
[----:B------:R-:W-:Y:S02]  /*d6a0*/  F2FP.SATFINITE.E4M3.F32.PACK_AB_MERGE_C R13, RZ, R13, RZ ;  /* 0x0000000dff0d723e */ /* 0x000fe400048070ff */
[----:B------:R-:W-:Y:S01]  /*d6b0*/  F2FP.SATFINITE.E4M3.F32.PACK_AB_MERGE_C R11, RZ, R11, RZ ;  /* 0x0000000bff0b723e */ /* 0x000fe200048070ff */
[----:B------:R-:W-:Y:S01]  /*d6c0*/  @!P3 STG.E.U8 desc[UR20][R26.64+0xa8], R19 ;  /* 0x0000a8131a00b986 */ /* 0x000fe2000c101114 */
[----:B0-----:R-:W-:-:S03]  /*d6d0*/  F2FP.SATFINITE.E4M3.F32.PACK_AB_MERGE_C R15, RZ, R12, RZ ;  /* 0x0000000cff0f723e */ /* 0x001fc600048070ff */
[----:B------:R0:W-:Y:S01]  /*d6e0*/  @!P4 STG.E.U8 desc[UR20][R26.64+0xa9], R13 ;  /* 0x0000a90d1a00c986 */ /* 0x0001e2000c101114 */
[C---:B------:R-:W-:Y:S02]  /*d6f0*/  ISETP.LT.OR P3, PT, R35.reuse, 0xb1, !P0 ;  /* 0x000000b12300780c */ /* 0x040fe40004761670 */
[C---:B------:R-:W-:Y:S01]  /*d700*/  ISETP.LT.OR P4, PT, R35.reuse, 0xb2, !P0 ;  /* 0x000000b22300780c */ /* 0x040fe20004781670 */
[----:B------:R-:W-:Y:S01]  /*d710*/  @!P5 STG.E.U8 desc[UR20][R24.64+0xb0], R15 ;  /* 0x0000b00f1800d986 */ /* 0x000fe2000c101114 */
[----:B------:R-:W-:Y:S01]  /*d720*/  ISETP.LT.OR P5, PT, R35, 0xb9, !P1 ;  /* 0x000000b92300780c */ /* 0x000fe20004fa1670 */
[----:B------:R-:W-:Y:S01]  /*d730*/  FMUL R10, R10, UR22 ;  /* 0x000000160a0a7c20 */ /* 0x000fe20008400000 */
[----:B------:R-:W-:Y:S01]  /*d740*/  FMUL R9, R9, UR22 ;  /* 0x0000001609097c20 */ /* 0x000fe20008400000 */
[----:B------:R-:W2:Y:S01]  /*d750*/  LDL.LU R222, [R1+0x14] ;  /* 0x0000140001de7983 */ /* 0x000ea20000300800 */
[----:B------:R-:W-:-:S03]  /*d760*/  FMUL R8, R8, UR22 ;  /* 0x0000001608087c20 */ /* 0x000fc60008400000 */
[----:B------:R-:W2:Y:S01]  /*d770*/  LDL.LU R220, [R1+0x10] ;  /* 0x0000100001dc7983 */ /* 0x000ea20000300800 */
[----:B------:R-:W-:-:S03]  /*d780*/  F2FP.SATFINITE.E4M3.F32.PACK_AB_MERGE_C R17, RZ, R10, RZ ;  /* 0x0000000aff11723e */ /* 0x000fc600048070ff */
[----:B------:R-:W2:Y:S01]  /*d790*/  LDL.LU R221, [R1+0xc] ;  /* 0x00000c0001dd7983 */ /* 0x000ea20000300800 */
[----:B------:R-:W-:Y:S01]  /*d7a0*/  F2FP.SATFINITE.E4M3.F32.PACK_AB_MERGE_C R9, RZ, R9, RZ ;  /* 0x00000009ff09723e */ /* 0x000fe200048070ff */
[----:B------:R-:W-:Y:S01]  /*d7b0*/  FMUL R7, R7, UR22 ;  /* 0x0000001607077c20 */ /* 0x000fe20008400000 */
[----:B0-----:R-:W-:Y:S01]  /*d7c0*/  F2FP.SATFINITE.E4M3.F32.PACK_AB_MERGE_C R13, RZ, R8, RZ ;  /* 0x00000008ff0d723e */ /* 0x001fe200048070ff */
[----:B------:R0:W-:Y:S01]  /*d7d0*/  @!P6 STG.E.U8 desc[UR20][R24.64+0xb1], R11 ;  /* 0x0000b10b1800e986 */ /* 0x0001e2000c101114 */
[----:B------:R-:W-:Y:S01]  /*d7e0*/  ISETP.LT.OR P6, PT, R35, 0xba, !P1 ;  /* 0x000000ba2300780c */ /* 0x000fe20004fc1670 */
[----:B-----5:R-:W-:Y:S01]  /*d7f0*/  FMUL R2, R2, UR22 ;  /* 0x0000001602027c20 */ /* 0x020fe20008400000 */
[----:B------:R-:W-:Y:S01]  /*d800*/  F2FP.SATFINITE.E4M3.F32.PACK_AB_MERGE_C R7, RZ, R7, RZ ;  /* 0x00000007ff07723e */ /* 0x000fe200048070ff */
[----:B------:R-:W-:Y:S01]  /*d810*/  @!P3 STG.E.U8 desc[UR20][R26.64+0xb0], R17 ;  /* 0x0000b0111a00b986 */ /* 0x000fe2000c101114 */
[----:B------:R-:W-:Y:S01]  /*d820*/  FMUL R3, R3, UR22 ;  /* 0x0000001603037c20 */ /* 0x000fe20008400000 */
[----:B------:R-:W-:Y:S01]  /*d830*/  FMUL R4, R4, UR22 ;  /* 0x0000001604047c20 */ /* 0x000fe20008400000 */
[C---:B------:R-:W-:Y:S01]  /*d840*/  ISETP.LT.OR P3, PT, R35.reuse, 0xb9, !P0 ;  /* 0x000000b92300780c */ /* 0x040fe20004761670 */
[----:B------:R1:W-:Y:S01]  /*d850*/  @!P4 STG.E.U8 desc[UR20][R26.64+0xb1], R9 ;  /* 0x0000b1091a00c986 */ /* 0x0003e2000c101114 */
[----:B------:R-:W-:Y:S01]  /*d860*/  ISETP.LT.OR P4, PT, R35, 0xba, !P0 ;  /* 0x000000ba2300780c */ /* 0x000fe20004781670 */
[----:B------:R-:W-:Y:S01]  /*d870*/  FMUL R6, R6, UR22 ;  /* 0x0000001606067c20 */ /* 0x000fe20008400000 */
[----:B------:R-:W-:Y:S01]  /*d880*/  FMUL R5, R5, UR22 ;  /* 0x0000001605057c20 */ /* 0x000fe20008400000 */
[----:B------:R3:W-:Y:S01]  /*d890*/  @!P5 STG.E.U8 desc[UR20][R24.64+0xb8], R13 ;  /* 0x0000b80d1800d986 */ /* 0x0007e2000c101114 */
[----:B------:R-:W-:Y:S01]  /*d8a0*/  ISETP.LT.OR P5, PT, R35, 0xc1, !P1 ;  /* 0x000000c12300780c */ /* 0x000fe20004fa1670 */
[----:B------:R-:W-:Y:S01]  /*d8b0*/  FMUL R0, R0, UR22 ;  /* 0x0000001600007c20 */ /* 0x000fe20008400000 */
[----:B0-----:R-:W-:Y:S01]  /*d8c0*/  F2FP.SATFINITE.E4M3.F32.PACK_AB_MERGE_C R11, RZ, R6, RZ ;  /* 0x00000006ff0b723e */ /* 0x001fe200048070ff */
[----:B------:R-:W2:Y:S01]  /*d8d0*/  LDL.LU R225, [R1+0x1c] ;  /* 0x00001c0001e17983 */ /* 0x000ea20000300800 */
[----:B------:R-:W-:-:S03]  /*d8e0*/  F2FP.SATFINITE.E4M3.F32.PACK_AB_MERGE_C R5, RZ, R5, RZ ;  /* 0x00000005ff05723e */ /* 0x000fc600048070ff */
[----:B------:R0:W-:Y:S01]  /*d8f0*/  @!P6 STG.E.U8 desc[UR20][R24.64+0xb9], R7 ;  /* 0x0000b9071800e986 */ /* 0x0001e2000c101114 */
[----:B-1----:R-:W-:Y:S01]  /*d900*/  F2FP.SATFINITE.E4M3.F32.PACK_AB_MERGE_C R9, RZ, R4, RZ ;  /* 0x00000004ff09723e */ /* 0x002fe200048070ff */
[----:B------:R-:W-:Y:S01]  /*d910*/  FMUL R4, R227, UR22 ;  /* 0x00000016e3047c20 */ /* 0x000fe20008400000 */
[C---:B------:R-:W-:Y:S01]  /*d920*/  ISETP.LT.OR P6, PT, R35.reuse, 0xc2, !P1 ;  /* 0x000000c22300780c */ /* 0x040fe20004fc1670 */
[----:B------:R-:W-:Y:S01]  /*d930*/  @!P3 STG.E.U8 desc[UR20][R26.64+0xb8], R11 ;  /* 0x0000b80b1a00b986 */ /* 0x000fe2000c101114 */
[----:B---3--:R-:W-:Y:S01]  /*d940*/  F2FP.SATFINITE.E4M3.F32.PACK_AB_MERGE_C R13, RZ, R2, RZ ;  /* 0x00000002ff0d723e */ /* 0x008fe200048070ff */
[----:B----4-:R-:W-:Y:S01]  /*d950*/  FMUL R2, R224, UR22 ;  /* 0x00000016e0027c20 */ /* 0x010fe20008400000 */
[----:B------:R-:W-:Y:S01]  /*d960*/  ISETP.LT.OR P3, PT, R35, 0xc1, !P0 ;  /* 0x000000c12300780c */ /* 0x000fe20004761670 */
[----:B------:R-:W3:Y:S01]  /*d970*/  LDL.LU R224, [R1+0x20] ;  /* 0x0000200001e07983 */ /* 0x000ee20000300800 */
[----:B0-----:R-:W-:Y:S01]  /*d980*/  F2FP.SATFINITE.E4M3.F32.PACK_AB_MERGE_C R7, RZ, R3, RZ ;  /* 0x00000003ff07723e */ /* 0x001fe200048070ff */
[----:B------:R-:W-:-:S02]  /*d990*/  FMUL R3, R226, UR22 ;  /* 0x00000016e2037c20 */ /* 0x000fc40008400000 */
[----:B------:R0:W-:Y:S01]  /*d9a0*/  @!P4 STG.E.U8 desc[UR20][R26.64+0xb9], R5 ;  /* 0x0000b9051a00c986 */ /* 0x0001e2000c101114 */
[----:B------:R-:W-:-:S03]  /*d9b0*/  ISETP.LT.OR P4, PT, R35, 0xc2, !P0 ;  /* 0x000000c22300780c */ /* 0x000fc60004781670 */
[----:B------:R-:W4:Y:S04]  /*d9c0*/  LDL.LU R226, [R1+0x24] ;  /* 0x0000240001e27983 */ /* 0x000f280000300800 */
[----:B------:R-:W4:Y:S04]  /*d9d0*/  LDL.LU R227, [R1+0x28] ;  /* 0x0000280001e37983 */ /* 0x000f280000300800 */
[----:B------:R-:W-:Y:S01]  /*d9e0*/  @!P5 STG.E.U8 desc[UR20][R24.64+0xc0], R9 ;  /* 0x0000c0091800d986 */ /* 0x000fe2000c101114 */
[C---:B------:R-:W-:Y:S02]  /*d9f0*/  ISETP.LT.OR P5, PT, R35.reuse, 0xc9, !P1 ;  /* 0x000000c92300780c */ /* 0x040fe40004fa1670 */
[----:B0-----:R-:W-:Y:S01]  /*da00*/  F2FP.SATFINITE.E4M3.F32.PACK_AB_MERGE_C R5, RZ, R0, RZ ;  /* 0x00000000ff05723e */ /* 0x001fe200048070ff */
[----:B------:R0:W-:Y:S01]  /*da10*/  @!P6 STG.E.U8 desc[UR20][R24.64+0xc1], R7 ;  /* 0x0000c1071800e986 */ /* 0x0001e2000c101114 */
[----:B------:R-:W-:-:S03]  /*da20*/  ISETP.LT.OR P6, PT, R35, 0xca, !P1 ;  /* 0x000000ca2300780c */ /* 0x000fc60004fc1670 */
[----:B------:R-:W-:Y:S01]  /*da30*/  @!P3 STG.E.U8 desc[UR20][R26.64+0xc0], R13 ;  /* 0x0000c00d1a00b986 */ /* 0x000fe2000c101114 */
[----:B------:R-:W-:-:S03]  /*da40*/  ISETP.LT.OR P3, PT, R35, 0xc9, !P0 ;  /* 0x000000c92300780c */ /* 0x000fc60004761670 */
[----:B------:R1:W-:Y:S01]  /*da50*/  @!P4 STG.E.U8 desc[UR20][R26.64+0xc1], R5 ;  /* 0x0000c1051a00c986 */ /* 0x0003e2000c101114 */
[----:B0-----:R-:W-:Y:S02]  /*da60*/  F2FP.SATFINITE.E4M3.F32.PACK_AB_MERGE_C R7, RZ, R2, RZ ;  /* 0x00000002ff07723e */ /* 0x001fe400048070ff */
[----:B------:R-:W-:-:S03]  /*da70*/  ISETP.LT.OR P4, PT, R35, 0xca, !P0 ;  /* 0x000000ca2300780c */ /* 0x000fc60004781670 */
[----:B------:R0:W-:Y:S01]  /*da80*/  @!P5 STG.E.U8 desc[UR20][R24.64+0xc8], R7 ;  /* 0x0000c8071800d986 */ /* 0x0001e2000c101114 */
[----:B------:R-:W-:Y:S02]  /*da90*/  ISETP.LT.OR P5, PT, R35, 0xd1, !P1 ;  /* 0x000000d12300780c */ /* 0x000fe40004fa1670 */
[----:B------:R-:W-:Y:S02]  /*daa0*/  F2FP.SATFINITE.E4M3.F32.PACK_AB_MERGE_C R9, RZ, R3, RZ ;  /* 0x00000003ff09723e */ /* 0x000fe400048070ff */
[----:B------:R-:W-:-:S03]  /*dab0*/  F2FP.SATFINITE.E4M3.F32.PACK_AB_MERGE_C R11, RZ, R4, RZ ;  /* 0x00000004ff0b723e */ /* 0x000fc600048070ff */
[----:B------:R0:W-:Y:S04]  /*dac0*/  @!P6 STG.E.U8 desc[UR20][R24.64+0xc9], R9 ;  /* 0x0000c9091800e986 */ /* 0x0001e8000c101114 */
[----:B------:R-:W-:Y:S01]  /*dad0*/  @!P3 STG.E.U8 desc[UR20][R26.64+0xc8], R11 ;  /* 0x0000c80b1a00b986 */ /* 0x000fe2000c101114 */
[----:B--2---:R-:W-:Y:S01]  /*dae0*/  FMUL R2, R220, UR22 ;  /* 0x00000016dc027c20 */ /* 0x004fe20008400000 */
[----:B------:R-:W-:Y:S02]  /*daf0*/  FMUL R0, R221, UR22 ;  /* 0x00000016dd007c20 */ /* 0x000fe40008400000 */
[----:B------:R-:W2:Y:S03]  /*db00*/  LDL.LU R221, [R1+0x2c] ;  /* 0x00002c0001dd7983 */ /* 0x000ea60000300800 */
[----:B-1----:R-:W-:Y:S01]  /*db10*/  F2FP.SATFINITE.E4M3.F32.PACK_AB_MERGE_C R5, RZ, R0, RZ ;  /* 0x00000000ff05723e */ /* 0x002fe200048070ff */
[----:B------:R-:W2:Y:S01]  /*db20*/  LDL.LU R220, [R1+0x30] ;  /* 0x0000300001dc7983 */ /* 0x000ea20000300800 */
[----:B------:R-:W-:Y:S01]  /*db30*/  FMUL R0, R223, UR22 ;  /* 0x00000016df007c20 */ /* 0x000fe20008400000 */
[----:B------:R-:W-:Y:S01]  /*db40*/  FMUL R3, R222, UR22 ;  /* 0x00000016de037c20 */ /* 0x000fe20008400000 */
[----:B0-----:R-:W-:Y:S01]  /*db50*/  F2FP.SATFINITE.E4M3.F32.PACK_AB_MERGE_C R7, RZ, R2, RZ ;  /* 0x00000002ff07723e */ /* 0x001fe200048070ff */
[----:B------:R-:W2:Y:S02]  /*db60*/  LDL.LU R222, [R1+0x34] ;  /* 0x0000340001de7983 */ /* 0x000ea40000300800 */
[----:B------:R-:W-:-:S02]  /*db70*/  F2FP.SATFINITE.E4M3.F32.PACK_AB_MERGE_C R13, RZ, R0, RZ ;  /* 0x00000000ff0d723e */ /* 0x000fc400048070ff */
[----:B------:R-:W2:Y:S01]  /*db80*/  LDL.LU R223, [R1+0x38] ;  /* 0x0000380001df7983 */ /* 0x000ea20000300800 */
[----:B------:R-:W-:Y:S01]  /*db90*/  F2FP.SATFINITE.E4M3.F32.PACK_AB_MERGE_C R9, RZ, R3, RZ ;  /* 0x00000003ff09723e */ /* 0x000fe200048070ff */
[----:B------:R-:W-:Y:S02]  /*dba0*/  FMUL R2, R225, UR22 ;  /* 0x00000016e1027c20 */ /* 0x000fe40008400000 */
[----:B------:R-:W2:Y:S04]  /*dbb0*/  LDL.LU R225, [R1+0x3c] ;  /* 0x00003c0001e17983 */ /* 0x000ea80000300800 */
[----:B------:R-:W-:Y:S01]  /*dbc0*/  @!P4 STG.E.U8 desc[UR20][R26.64+0xc9], R5 ;  /* 0x0000c9051a00c986 */ /* 0x000fe2000c101114 */
[----:B---3--:R-:W-:-:S03]  /*dbd0*/  FMUL R0, R224, UR22 ;  /* 0x00000016e0007c20 */ /* 0x008fc60008400000 */
[----:B------:R0:W-:Y:S04]  /*dbe0*/  @!P5 STG.E.U8 desc[UR20][R24.64+0xd0], R7 ;  /* 0x0000d0071800d986 */ /* 0x0001e8000c101114 */
[----:B------:R-:W3:Y:S01]  /*dbf0*/  LDL.LU R224, [R1+0x40] ;  /* 0x0000400001e07983 */ /* 0x000ee20000300800 */
[----:B----4-:R-:W-:-:S03]  /*dc00*/  FMUL R3, R226, UR22 ;  /* 0x00000016e2037c20 */ /* 0x010fc60008400000 */
[----:B------:R-:W4:Y:S01]  /*dc10*/  LDL.LU R226, [R1+0x44] ;  /* 0x0000440001e27983 */ /* 0x000f220000300800 */
[----:B0-----:R-:W-:Y:S01]  /*dc20*/  F2FP.SATFINITE.E4M3.F32.PACK_AB_MERGE_C R7, RZ, R0, RZ ;  /* 0x00000000ff07723e */ /* 0x001fe200048070ff */
[----:B------:R-:W-:Y:S02]  /*dc30*/  FMUL R0, R227, UR22 ;  /* 0x00000016e3007c20 */ /* 0x000fe40008400000 */
[----:B------:R-:W4:Y:S01]  /*dc40*/  LDL.LU R227, [R1+0x48] ;  /* 0x0000480001e37983 */ /* 0x000f220000300800 */
[C---:B------:R-:W-:Y:S02]  /*dc50*/  ISETP.LT.OR P6, PT, R35.reuse, 0xd2, !P1 ;  /* 0x000000d22300780c */ /* 0x040fe40004fc1670 */
[C---:B------:R-:W-:Y:S01]  /*dc60*/  ISETP.LT.OR P4, PT, R35.reuse, 0xd2, !P0 ;  /* 0x000000d22300780c */ /* 0x040fe20004781670 */
[----:B------:R-:W4:Y:S01]  /*dc70*/  LDL.LU R219, [R1+0x4c] ;  /* 0x00004c0001db7983 */ /* 0x000f220000300800 */
[----:B------:R-:W-:Y:S02]  /*dc80*/  F2FP.SATFINITE.E4M3.F32.PACK_AB_MERGE_C R5, RZ, R2, RZ ;  /* 0x00000002ff05723e */ /* 0x000fe400048070ff */
[----:B------:R-:W-:-:S02]  /*dc90*/  ISETP.LT.OR P3, PT, R35, 0xd1, !P0 ;  /* 0x000000d12300780c */ /* 0x000fc40004761670 */
[----:B------:R-:W-:Y:S02]  /*dca0*/  ISETP.LT.OR P5, PT, R35, 0xd9, !P1 ;  /* 0x000000d92300780c */ /* 0x000fe40004fa1670 */
[----:B------:R-:W-:-:S03]  /*dcb0*/  F2FP.SATFINITE.E4M3.F32.PACK_AB_MERGE_C R11, RZ, R0, RZ ;  /* 0x00000000ff0b723e */ /* 0x000fc600048070ff */
[----:B------:R0:W-:Y:S01]  /*dcc0*/  @!P6 STG.E.U8 desc[UR20][R24.64+0xd1], R9 ;  /* 0x0000d1091800e986 */ /* 0x0001e2000c101114 */
[----:B------:R-:W-:-:S03]  /*dcd0*/  ISETP.LT.OR P6, PT, R35, 0xda, !P1 ;  /* 0x000000da2300780c */ /* 0x000fc60004fc1670 */
[----:B------:R1:W-:Y:S01]  /*dce0*/  @!P4 STG.E.U8 desc[UR20][R26.64+0xd1], R5 ;  /* 0x0000d1051a00c986 */ /* 0x0003e2000c101114 */
[----:B------:R-:W-:-:S03]  /*dcf0*/  ISETP.LT.OR P4, PT, R35, 0xda, !P0 ;  /* 0x000000da2300780c */ /* 0x000fc60004781670 */
[----:B------:R-:W-:Y:S01]  /*dd00*/  @!P3 STG.E.U8 desc[UR20][R26.64+0xd0], R13 ;  /* 0x0000d00d1a00b986 */ /* 0x000fe2000c101114 */
[----:B0-----:R-:W-:-:S03]  /*dd10*/  F2FP.SATFINITE.E4M3.F32.PACK_AB_MERGE_C R9, RZ, R3, RZ ;  /* 0x00000003ff09723e */ /* 0x001fc600048070ff */
[----:B------:R0:W-:Y:S04]  /*dd20*/  @!P5 STG.E.U8 desc[UR20][R24.64+0xd8], R7 ;  /* 0x0000d8071800d986 */ /* 0x0001e8000c101114 */
[----:B------:R0:W-:Y:S01]  /*dd30*/  @!P6 STG.E.U8 desc[UR20][R24.64+0xd9], R9 ;  /* 0x0000d9091800e986 */ /* 0x0001e2000c101114 */
[----:B--2---:R-:W-:-:S03]  /*dd40*/  FMUL R0, R221, UR22 ;  /* 0x00000016dd007c20 */ /* 0x004fc60008400000 */
[----:B------:R-:W2:Y:S01]  /*dd50*/  LDL.LU R221, [R1+0x50] ;  /* 0x0000500001dd7983 */ /* 0x000ea20000300800 */
[----:B------:R-:W-:-:S03]  /*dd60*/  FMUL R2, R220, UR22 ;  /* 0x00000016dc027c20 */ /* 0x000fc60008400000 */
[----:B------:R-:W2:Y:S01]  /*dd70*/  LDL.LU R220, [R1+0x54] ;  /* 0x0000540001dc7983 */ /* 0x000ea20000300800 */
[----:B-1----:R-:W-:Y:S01]  /*dd80*/  F2FP.SATFINITE.E4M3.F32.PACK_AB_MERGE_C R5, RZ, R0, RZ ;  /* 0x00000000ff05723e */ /* 0x002fe200048070ff */
[----:B------:R-:W-:Y:S02]  /*dd90*/  FMUL R3, R222, UR22 ;  /* 0x00000016de037c20 */ /* 0x000fe40008400000 */
[----:B------:R-:W2:Y:S01]  /*dda0*/  LDL.LU R222, [R1+0x58] ;  /* 0x0000580001de7983 */ /* 0x000ea20000300800 */
[----:B0-----:R-:W-:Y:S01]  /*ddb0*/  F2FP.SATFINITE.E4M3.F32.PACK_AB_MERGE_C R7, RZ, R2, RZ ;  /* 0x00000002ff07723e */ /* 0x001fe200048070ff */
[----:B------:R-:W-:Y:S01]  /*ddc0*/  FMUL R4, R223, UR22 ;  /* 0x00000016df047c20 */ /* 0x000fe20008400000 */
[----:B------:R-:W-:Y:S01]  /*ddd0*/  F2FP.SATFINITE.E4M3.F32.PACK_AB_MERGE_C R9, RZ, R3, RZ ;  /* 0x00000003ff09723e */ /* 0x000fe200048070ff */
[----:B------:R-:W2:Y:S01]  /*dde0*/  LDL.LU R223, [R1+0x5c] ;  /* 0x00005c0001df7983 */ /* 0x000ea20000300800 */
[----:B------:R-:W-:-:S03]  /*ddf0*/  FMUL R0, R225, UR22 ;  /* 0x00000016e1007c20 */ /* 0x000fc60008400000 */
[----:B------:R0:W-:Y:S04]  /*de00*/  @!P4 STG.E.U8 desc[UR20][R26.64+0xd9], R5 ;  /* 0x0000d9051a00c986 */ /* 0x0001e8000c101114 */
[----:B------:R-:W2:Y:S01]  /*de10*/  LDL.LU R225, [R1+0x60] ;  /* 0x0000600001e17983 */ /* 0x000ea20000300800 */
[----:B0-----:R-:W-:Y:S01]  /*de20*/  F2FP.SATFINITE.E4M3.F32.PACK_AB_MERGE_C R5, RZ, R0, RZ ;  /* 0x00000000ff05723e */ /* 0x001fe200048070ff */
[----:B---3--:R-:W-:Y:S02]  /*de30*/  FMUL R2, R224, UR22 ;  /* 0x00000016e0027c20 */ /* 0x008fe40008400000 */
[----:B------:R-:W3:Y:S01]  /*de40*/  LDL.LU R224, [R1+0x64] ;  /* 0x0000640001e07983 */ /* 0x000ee20000300800 */
[----:B----4-:R-:W-:-:S03]  /*de50*/  FMUL R3, R226, UR22 ;  /* 0x00000016e2037c20 */ /* 0x010fc60008400000 */
[----:B------:R-:W4:Y:S01]  /*de60*/  LDL.LU R226, [R1+0x68] ;  /* 0x0000680001e27983 */ /* 0x000f220000300800 */
[----:B------:R-:W-:-:S03]  /*de70*/  FMUL R0, R227, UR22 ;  /* 0x00000016e3007c20 */ /* 0x000fc60008400000 */
[----:B------:R-:W4:Y:S01]  /*de80*/  LDL.LU R227, [R1+0x6c] ;  /* 0x00006c0001e37983 */ /* 0x000f220000300800 */
[C---:B------:R-:W-:Y:S02]  /*de90*/  ISETP.LT.OR P3, PT, R35.reuse, 0xd9, !P0 ;  /* 0x000000d92300780c */ /* 0x040fe40004761670 */
[C---:B------:R-:W-:Y:S02]  /*dea0*/  ISETP.LT.OR P5, PT, R35.reuse, 0xe1, !P1 ;  /* 0x000000e12300780c */ /* 0x040fe40004fa1670 */
[C---:B------:R-:W-:Y:S02]  /*deb0*/  ISETP.LT.OR P6, PT, R35.reuse, 0xe2, !P1 ;  /* 0x000000e22300780c */ /* 0x040fe40004fc1670 */
[----:B------:R-:W-:-:S07]  /*dec0*/  ISETP.LT.OR P4, PT, R35, 0xe2, !P0 ;  /* 0x000000e22300780c */ /* 0x000fce0004781670 */
[----:B------:R-:W-:Y:S01]  /*ded0*/  @!P3 STG.E.U8 desc[UR20][R26.64+0xd8], R11 ;  /* 0x0000d80b1a00b986 */ /* 0x000fe2000c101114 */
[----:B------:R-:W-:-:S03]  /*dee0*/  ISETP.LT.OR P3, PT, R35, 0xe1, !P0 ;  /* 0x000000e12300780c */ /* 0x000fc60004761670 */
[----:B------:R0:W-:Y:S01]  /*def0*/  @!P5 STG.E.U8 desc[UR20][R24.64+0xe0], R7 ;  /* 0x0000e0071800d986 */ /* 0x0001e2000c101114 */
[----:B------:R-:W-:-:S03]  /*df00*/  ISETP.LT.OR P5, PT, R35, 0xe9, !P1 ;  /* 0x000000e92300780c */ /* 0x000fc60004fa1670 */
[----:B------:R1:W-:Y:S01]  /*df10*/  @!P6 STG.E.U8 desc[UR20][R24.64+0xe1], R9 ;  /* 0x0000e1091800e986 */ /* 0x0003e2000c101114 */
[----:B------:R-:W-:Y:S02]  /*df20*/  ISETP.LT.OR P6, PT, R35, 0xea, !P1 ;  /* 0x000000ea2300780c */ /* 0x000fe40004fc1670 */
[----:B------:R-:W-:Y:S01]  /*df30*/  F2FP.SATFINITE.E4M3.F32.PACK_AB_MERGE_C R13, RZ, R4, RZ ;  /* 0x00000004ff0d723e */ /* 0x000fe200048070ff */
[----:B------:R1:W-:Y:S01]  /*df40*/  @!P4 STG.E.U8 desc[UR20][R26.64+0xe1], R5 ;  /* 0x0000e1051a00c986 */ /* 0x0003e2000c101114 */
[----:B0-----:R-:W-:-:S03]  /*df50*/  F2FP.SATFINITE.E4M3.F32.PACK_AB_MERGE_C R7, RZ, R2, RZ ;  /* 0x00000002ff07723e */ /* 0x001fc600048070ff */
[----:B------:R-:W-:Y:S01]  /*df60*/  @!P3 STG.E.U8 desc[UR20][R26.64+0xe0], R13 ;  /* 0x0000e00d1a00b986 */ /* 0x000fe2000c101114 */
[----:B-1----:R-:W-:-:S03]  /*df70*/  F2FP.SATFINITE.E4M3.F32.PACK_AB_MERGE_C R9, RZ, R3, RZ ;  /* 0x00000003ff09723e */ /* 0x002fc600048070ff */
[----:B------:R0:W-:Y:S01]  /*df80*/  @!P5 STG.E.U8 desc[UR20][R24.64+0xe8], R7 ;  /* 0x0000e8071800d986 */ /* 0x0001e2000c101114 */
[C---:B------:R-:W-:Y:S02]  /*df90*/  ISETP.LT.OR P3, PT, R35.reuse, 0xe9, !P0 ;  /* 0x000000e92300780c */ /* 0x040fe40004761670 */
[C---:B------:R-:W-:Y:S01]  /*dfa0*/  ISETP.LT.OR P4, PT, R35.reuse, 0xea, !P0 ;  /* 0x000000ea2300780c */ /* 0x040fe20004781670 */
[----:B------:R1:W-:Y:S01]  /*dfb0*/  @!P6 STG.E.U8 desc[UR20][R24.64+0xe9], R9 ;  /* 0x0000e9091800e986 */ /* 0x0003e2000c101114 */
[----:B------:R-:W-:Y:S01]  /*dfc0*/  ISETP.LT.OR P5, PT, R35, 0xf1, !P1 ;  /* 0x000000f12300780c */ /* 0x000fe20004fa1670 */
[----:B------:R-:W-:Y:S01]  /*dfd0*/  FMUL R2, R219, UR22 ;  /* 0x00000016db027c20 */ /* 0x000fe20008400000 */
[----:B------:R-:W-:Y:S02]  /*dfe0*/  ISETP.LT.OR P6, PT, R35, 0xf2, !P1 ;  /* 0x000000f22300780c */ /* 0x000fe40004fc1670 */
[----:B------:R-:W-:Y:S02]  /*dff0*/  F2FP.SATFINITE.E4M3.F32.PACK_AB_MERGE_C R11, RZ, R0, RZ ;  /* 0x00000000ff0b723e */ /* 0x000fe400048070ff */
[----:B------:R-:W-:-:S03]  /*e000*/  F2FP.SATFINITE.E4M3.F32.PACK_AB_MERGE_C R5, RZ, R2, RZ ;  /* 0x00000002ff05723e */ /* 0x000fc600048070ff */
[----:B------:R-:W-:Y:S01]  /*e010*/  @!P3 STG.E.U8 desc[UR20][R26.64+0xe8], R11 ;  /* 0x0000e80b1a00b986 */ /* 0x000fe2000c101114 */
[----:B------:R-:W-:-:S03]  /*e020*/  ISETP.LT.OR P3, PT, R35, 0xf1, !P0 ;  /* 0x000000f12300780c */ /* 0x000fc60004761670 */
[----:B------:R-:W-:Y:S01]  /*e030*/  @!P4 STG.E.U8 desc[UR20][R26.64+0xe9], R5 ;  /* 0x0000e9051a00c986 */ /* 0x000fe2000c101114 */
[C---:B------:R-:W-:Y:S02]  /*e040*/  ISETP.LT.OR P4, PT, R35.reuse, 0xf9, !P1 ;  /* 0x000000f92300780c */ /* 0x040fe40004f81670 */
[----:B------:R-:W-:Y:S01]  /*e050*/  ISETP.LT.OR P1, PT, R35, 0xfa, !P1 ;  /* 0x000000fa2300780c */ /* 0x000fe20004f21670 */
[----:B--2---:R-:W-:Y:S01]  /*e060*/  FMUL R0, R221, UR22 ;  /* 0x00000016dd007c20 */ /* 0x004fe20008400000 */
[----:B------:R-:W-:-:S04]  /*e070*/  FMUL R3, R220, UR22 ;  /* 0x00000016dc037c20 */ /* 0x000fc80008400000 */
[----:B0-----:R-:W-:Y:S02]  /*e080*/  F2FP.SATFINITE.E4M3.F32.PACK_AB_MERGE_C R7, RZ, R0, RZ ;  /* 0x00000000ff07723e */ /* 0x001fe400048070ff */
[----:B-1----:R-:W-:Y:S01]  /*e090*/  F2FP.SATFINITE.E4M3.F32.PACK_AB_MERGE_C R9, RZ, R3, RZ ;  /* 0x00000003ff09723e */ /* 0x002fe200048070ff */
[----:B------:R-:W-:Y:S02]  /*e0a0*/  FMUL R0, R222, UR22 ;  /* 0x00000016de007c20 */ /* 0x000fe40008400000 */
[----:B------:R0:W-:Y:S01]  /*e0b0*/  @!P5 STG.E.U8 desc[UR20][R24.64+0xf0], R7 ;  /* 0x0000f0071800d986 */ /* 0x0001e2000c101114 */
[----:B------:R-:W-:-:S03]  /*e0c0*/  ISETP.LT.OR P5, PT, R35, 0xf2, !P0 ;  /* 0x000000f22300780c */ /* 0x000fc600047a1670 */
[----:B------:R1:W-:Y:S01]  /*e0d0*/  @!P6 STG.E.U8 desc[UR20][R24.64+0xf1], R9 ;  /* 0x0000f1091800e986 */ /* 0x0003e2000c101114 */
[----:B------:R-:W-:Y:S02]  /*e0e0*/  ISETP.LT.OR P6, PT, R35, 0xf9, !P0 ;  /* 0x000000f92300780c */ /* 0x000fe400047c1670 */
[----:B------:R-:W-:Y:S01]  /*e0f0*/  F2FP.SATFINITE.E4M3.F32.PACK_AB_MERGE_C R13, RZ, R0, RZ ;  /* 0x00000000ff0d723e */ /* 0x000fe200048070ff */
[----:B------:R-:W-:Y:S01]  /*e100*/  FMUL R0, R223, UR22 ;  /* 0x00000016df007c20 */ /* 0x000fe20008400000 */
[----:B------:R-:W-:Y:S01]  /*e110*/  ISETP.LT.OR P0, PT, R35, 0xfa, !P0 ;  /* 0x000000fa2300780c */ /* 0x000fe20004701670 */
[----:B------:R-:W-:-:S03]  /*e120*/  FMUL R2, R225, UR22 ;  /* 0x00000016e1027c20 */ /* 0x000fc60008400000 */
[----:B0-----:R-:W-:Y:S02]  /*e130*/  F2FP.SATFINITE.E4M3.F32.PACK_AB_MERGE_C R7, RZ, R0, RZ ;  /* 0x00000000ff07723e */ /* 0x001fe400048070ff */
[----:B-1----:R-:W-:Y:S01]  /*e140*/  F2FP.SATFINITE.E4M3.F32.PACK_AB_MERGE_C R9, RZ, R2, RZ ;  /* 0x00000002ff09723e */ /* 0x002fe200048070ff */
[----:B---3--:R-:W-:Y:S01]  /*e150*/  FMUL R3, R224, UR22 ;  /* 0x00000016e0037c20 */ /* 0x008fe20008400000 */
[----:B----4-:R-:W-:Y:S01]  /*e160*/  FMUL R4, R226, UR22 ;  /* 0x00000016e2047c20 */ /* 0x010fe20008400000 */
[----:B------:R-:W-:-:S03]  /*e170*/  FMUL R5, R227, UR22 ;  /* 0x00000016e3057c20 */ /* 0x000fc60008400000 */
[----:B------:R-:W-:Y:S02]  /*e180*/  F2FP.SATFINITE.E4M3.F32.PACK_AB_MERGE_C R3, RZ, R3, RZ ;  /* 0x00000003ff03723e */ /* 0x000fe400048070ff */
[----:B------:R-:W-:Y:S02]  /*e190*/  F2FP.SATFINITE.E4M3.F32.PACK_AB_MERGE_C R11, RZ, R4, RZ ;  /* 0x00000004ff0b723e */ /* 0x000fe400048070ff */
[----:B------:R-:W-:Y:S01]  /*e1a0*/  F2FP.SATFINITE.E4M3.F32.PACK_AB_MERGE_C R5, RZ, R5, RZ ;  /* 0x00000005ff05723e */ /* 0x000fe200048070ff */
[----:B------:R0:W-:Y:S04]  /*e1b0*/  @!P3 STG.E.U8 desc[UR20][R26.64+0xf0], R13 ;  /* 0x0000f00d1a00b986 */ /* 0x0001e8000c101114 */
[----:B------:R0:W-:Y:S04]  /*e1c0*/  @!P5 STG.E.U8 desc[UR20][R26.64+0xf1], R7 ;  /* 0x0000f1071a00d986 */ /* 0x0001e8000c101114 */
[----:B------:R0:W-:Y:S04]  /*e1d0*/  @!P4 STG.E.U8 desc[UR20][R24.64+0xf8], R9 ;  /* 0x0000f8091800c986 */ /* 0x0001e8000c101114 */
[----:B------:R0:W-:Y:S04]  /*e1e0*/  @!P1 STG.E.U8 desc[UR20][R24.64+0xf9], R3 ;  /* 0x0000f90318009986 */ /* 0x0001e8000c101114 */
[----:B------:R0:W-:Y:S04]  /*e1f0*/  @!P6 STG.E.U8 desc[UR20][R26.64+0xf8], R11 ;  /* 0x0000f80b1a00e986 */ /* 0x0001e8000c101114 */
[----:B------:R0:W-:Y:S02]  /*e200*/  @!P0 STG.E.U8 desc[UR20][R26.64+0xf9], R5 ;  /* 0x0000f9051a008986 */ /* 0x0001e4000c101114 */
.L_x_289:
[----:B------:R-:W-:Y:S05]  /*e210*/  BSYNC B0 ;  /* 0x0000000000007941 */ /* 0x000fea0003800000 */
.L_x_31:
[----:B0----5:R-:W2:Y:S04]  /*e220*/  LDL.LU R3, [R1+0x70] ;  /* 0x0000700001037983 */ /* 0x021ea80000300800 */
[----:B------:R-:W2:Y:S01]  /*e230*/  LDL.LU R2, [R1+0x74] ;  /* 0x0000740001027983 */ /* 0x000ea20000300800 */
[----:B------:R-:W-:Y:S01]  /*e240*/  ULDC UR6, c[0x0][0xc] ;  /* 0x0000030000067ab9 */ /* 0x000fe20000000800 */
[----:B------:R-:W-:Y:S01]  /*e250*/  ULDC UR7, c[0x0][0x10] ;  /* 0x0000040000077ab9 */ /* 0x000fe20000000800 */
[----:B------:R-:W2:Y:S01]  /*e260*/  LDC R5, c[0x0][0x14] ;  /* 0x00000500ff057b82 */ /* 0x000ea20000000800 */
[----:B------:R-:W-:Y:S01]  /*e270*/  UIMAD.WIDE.U32 UR6, UR6, UR7, URZ ;  /* 0x00000007060672a5 */ /* 0x000fe2000f8e003f */
[----:B------:R-:W-:Y:S01]  /*e280*/  PRMT R0, RZ, 0x7610, R0 ;  /* 0x00007610ff007816 */ /* 0x000fe20000000000 */
[----:B------:R-:W-:-:S04]  /*e290*/  UMOV UR24, 0xffffffff ;  /* 0xffffffff00187882 */ /* 0x000fc80000000000 */
[----:B--2---:R-:W-:-:S04]  /*e2a0*/  IMAD.WIDE.U32 R2, R5, UR6, R2 ;  /* 0x0000000605027c25 */ /* 0x004fc8000f8e0002 */
[----:B------:R-:W-:Y:S01]  /*e2b0*/  IMAD R5, R5, UR7, RZ ;  /* 0x0000000705057c24 */ /* 0x000fe2000f8e02ff */
[----:B------:R-:W-:Y:S01]  /*e2c0*/  ULDC.64 UR6, c[0x0][0x650] ;  /* 0x0001940000067ab9 */ /* 0x000fe20000000a00 */
[----:B------:R-:W-:Y:S01]  /*e2d0*/  IMAD.MOV.U32 R19, RZ, RZ, R2 ;  /* 0x000000ffff137224 */ /* 0x000fe200078e0002 */
[----:B------:R-:W-:Y:S01]  /*e2e0*/  ISETP.GE.U32.AND P0, PT, R2, UR6, PT ;  /* 0x0000000602007c0c */ /* 0x000fe2000bf06070 */
[----:B------:R-:W-:Y:S02]  /*e2f0*/  IMAD.IADD R22, R3, 0x1, R5 ;  /* 0x0000000103167824 */ /* 0x000fe400078e0205 */
[----:B------:R-:W-:-:S03]  /*e300*/  IMAD.MOV.U32 R2, RZ, RZ, -0x1 ;  /* 0xffffffffff027424 */ /* 0x000fc600078e00ff */
[----:B------:R0:W-:Y:S01]  /*e310*/  STL [R1+0x70], R22 ;  /* 0x0000701601007387 */ /* 0x0001e20000100800 */
[----:B------:R-:W-:-:S03]  /*e320*/  ISETP.GE.U32.AND.EX P0, PT, R22, UR7, PT, P0 ;  /* 0x0000000716007c0c */ /* 0x000fc6000bf06100 */
[----:B------:R0:W-:Y:S04]  /*e330*/  STL [R1+0x74], R19 ;  /* 0x0000741301007387 */ /* 0x0001e80000100800 */
[----:B------:R0:W-:Y:S06]  /*e340*/  STL [R1+0x78], R2 ;  /* 0x0000780201007387 */ /* 0x0001ec0000100800 */
[----:B------:R-:W-:Y:S05]  /*e350*/  @P0 BRA `(.L_x_290) ;  /* 0x00000004006c0947 */ /* 0x000fea0003800000 */
[----:B------:R-:W2:Y:S01]  /*e360*/  S2R R14, SR_CTAID.X ;  /* 0x00000000000e7919 */ /* 0x000ea20000002500 */
[----:B------:R-:W5:Y:S01]  /*e370*/  LDC.64 R8, c[0x0][0x628] ;  /* 0x00018a00ff087b82 */ /* 0x000f620000000a00 */
[----:B------:R-:W-:Y:S01]  /*e380*/  ULDC UR6, c[0x0][0x150] ;  /* 0x0000540000067ab9 */ /* 0x000fe20000000800 */
[----:B------:R-:W-:Y:S01]  /*e390*/  IMAD.MOV.U32 R6, RZ, RZ, R19 ;  /* 0x000000ffff067224 */ /* 0x000fe200078e0013 */
[----:B------:R-:W0:Y:S01]  /*e3a0*/  S2R R16, SR_CTAID.Y ;  /* 0x0000000000107919 */ /* 0x000e220000002600 */
[----:B------:R-:W-:-:S04]  /*e3b0*/  IMAD.MOV.U32 R7, RZ, RZ, R22 ;  /* 0x000000ffff077224 */ /* 0x000fc800078e0016 */
[----:B------:R-:W0:Y:S08]  /*e3c0*/  LDC R17, c[0x0][0x144] ;  /* 0x00005100ff117b82 */ /* 0x000e300000000800 */
[----:B------:R-:W0:Y:S08]  /*e3d0*/  LDC R10, c[0x0][0x630] ;  /* 0x00018c00ff0a7b82 */ /* 0x000e300000000800 */
[----:B------:R-:W0:Y:S01]  /*e3e0*/  LDC.64 R12, c[0x0][0x620] ;  /* 0x00018800ff0c7b82 */ /* 0x000e220000000a00 */
[----:B-----5:R-:W-:-:S04]  /*e3f0*/  ISETP.NE.U32.AND P0, PT, R8, RZ, PT ;  /* 0x000000ff0800720c */ /* 0x020fc80003f05070 */
[----:B------:R-:W-:Y:S02]  /*e400*/  ISETP.NE.AND.EX P0, PT, R9, RZ, PT, P0 ;  /* 0x000000ff0900720c */ /* 0x000fe40003f05300 */
[----:B--2---:R-:W-:-:S05]  /*e410*/  I2FP.F32.U32 R0, R14 ;  /* 0x0000000e00007245 */ /* 0x004fca0000201000 */
[----:B------:R-:W-:-:S04]  /*e420*/  FMUL R0, R0, UR6 ;  /* 0x0000000600007c20 */ /* 0x000fc80008400000 */
[----:B------:R2:W0:Y:S02]  /*e430*/  F2I.U32.TRUNC.NTZ R15, R0 ;  /* 0x00000000000f7305 */ /* 0x000424000020f000 */
[----:B------:R-:W-:Y:S05]  /*e440*/  @!P0 BRA `(.L_x_291) ;  /* 0x0000000000288947 */ /* 0x000fea0003800000 */
[----:B--2---:R-:W2:Y:S02]  /*e450*/  LDC R0, c[0x0][0x634] ;  /* 0x00018d00ff007b82 */ /* 0x004ea40000000800 */
[----:B--2---:R-:W-:-:S05]  /*e460*/  IADD3 R7, P0, R19, R0, RZ ;  /* 0x0000000013077210 */ /* 0x004fca0007f1e0ff */
[----:B------:R-:W-:-:S04]  /*e470*/  IMAD.X R11, RZ, RZ, R22, P0 ;  /* 0x000000ffff0b7224 */ /* 0x000fc800000e0616 */
[----:B0-----:R-:W-:-:S04]  /*e480*/  IMAD.WIDE.U32 R2, R11, R8, RZ ;  /* 0x000000080b027225 */ /* 0x001fc800078e00ff */
[----:B------:R-:W-:-:S04]  /*e490*/  IMAD.WIDE.U32 R4, P0, R7, R9, R2 ;  /* 0x0000000907047225 */ /* 0x000fc80007800002 */
[----:B------:R-:W-:-:S04]  /*e4a0*/  IMAD.WIDE.U32 R2, R7, R8, RZ ;  /* 0x0000000807027225 */ /* 0x000fc800078e00ff */
[----:B------:R-:W-:Y:S01]  /*e4b0*/  IMAD.X R7, RZ, RZ, RZ, P0 ;  /* 0x000000ffff077224 */ /* 0x000fe200000e06ff */
[----:B------:R-:W-:Y:S01]  /*e4c0*/  IADD3 RZ, P0, R3, R4, RZ ;  /* 0x0000000403ff7210 */ /* 0x000fe20007f1e0ff */
[----:B------:R-:W-:-:S04]  /*e4d0*/  IMAD.MOV.U32 R6, RZ, RZ, R5 ;  /* 0x000000ffff067224 */ /* 0x000fc800078e0005 */
[----:B------:R-:W-:-:S08]  /*e4e0*/  IMAD.WIDE.U32.X R6, R11, R9, R6, P0 ;  /* 0x000000090b067225 */ /* 0x000fd000000e0406 */
.L_x_291:
[-CC-:B0-----:R-:W-:Y:S01]  /*e4f0*/  SHF.R.U64 R24, R6, R10.reuse, R7.reuse ;  /* 0x0000000a06187219 */ /* 0x181fe20000001207 */
[----:B------:R-:W0:Y:S01]  /*e500*/  LDC.64 R20, c[0x0][0x640] ;  /* 0x00019000ff147b82 */ /* 0x000e220000000a00 */
[----:B--2---:R-:W-:Y:S01]  /*e510*/  SHF.R.U32.HI R0, RZ, R10, R7 ;  /* 0x0000000aff007219 */ /* 0x004fe20000011607 */
[----:B------:R-:W-:Y:S01]  /*e520*/  IMAD.MOV.U32 R2, RZ, RZ, R19 ;  /* 0x000000ffff027224 */ /* 0x000fe200078e0013 */
[----:B------:R-:W-:Y:S01]  /*e530*/  IADD3 R5, P0, RZ, -R24, RZ ;  /* 0x80000018ff057210 */ /* 0x000fe20007f1e0ff */
[----:B------:R-:W-:Y:S01]  /*e540*/  IMAD.MOV R15, RZ, RZ, -R15 ;  /* 0x000000ffff0f7224 */ /* 0x000fe200078e0a0f */
[----:B------:R-:W-:Y:S01]  /*e550*/  ULDC UR6, c[0x0][0x154] ;  /* 0x0000550000067ab9 */ /* 0x000fe20000000800 */
[----:B------:R-:W-:Y:S02]  /*e560*/  IMAD.MOV.U32 R7, RZ, RZ, 0x1 ;  /* 0x00000001ff077424 */ /* 0x000fe400078e00ff */
[----:B------:R-:W2:Y:S01]  /*e570*/  LDC R4, c[0x0][0x618] ;  /* 0x00018600ff047b82 */ /* 0x000ea20000000800 */
[----:B------:R-:W-:-:S02]  /*e580*/  IMAD.X R3, RZ, RZ, ~R0, P0 ;  /* 0x000000ffff037224 */ /* 0x000fc400000e0e00 */
[----:B------:R-:W-:Y:S02]  /*e590*/  IMAD R15, R17, R15, R14 ;  /* 0x0000000f110f7224 */ /* 0x000fe400078e020e */
[-C--:B------:R-:W-:Y:S02]  /*e5a0*/  IMAD R0, R3, R12.reuse, RZ ;  /* 0x0000000c03007224 */ /* 0x080fe400078e02ff */
[----:B------:R-:W-:Y:S01]  /*e5b0*/  IMAD.MOV.U32 R3, RZ, RZ, R22 ;  /* 0x000000ffff037224 */ /* 0x000fe200078e0016 */
[----:B------:R-:W5:Y:S01]  /*e5c0*/  LDC R6, c[0x0][0x608] ;  /* 0x00018200ff067b82 */ /* 0x000f620000000800 */
[----:B------:R-:W-:-:S04]  /*e5d0*/  IMAD.WIDE.U32 R2, R5, R12, R2 ;  /* 0x0000000c05027225 */ /* 0x000fc800078e0002 */
[----:B------:R-:W-:-:S03]  /*e5e0*/  IMAD R5, R5, R13, R0 ;  /* 0x0000000d05057224 */ /* 0x000fc600078e0200 */
[----:B------:R-:W1:Y:S01]  /*e5f0*/  LDC R18, c[0x0][0x658] ;  /* 0x00019600ff127b82 */ /* 0x000e620000000800 */
[----:B------:R-:W-:Y:S01]  /*e600*/  I2FP.F32.U32 R0, R16 ;  /* 0x0000001000007245 */ /* 0x000fe20000201000 */
[----:B------:R-:W-:Y:S01]  /*e610*/  IMAD.IADD R3, R3, 0x1, R5 ;  /* 0x0000000103037824 */ /* 0x000fe200078e0205 */
[----:B0-----:R-:W-:Y:S01]  /*e620*/  ISETP.NE.U32.AND P0, PT, R20, RZ, PT ;  /* 0x000000ff1400720c */ /* 0x001fe20003f05070 */
[----:B------:R-:W-:Y:S02]  /*e630*/  IMAD.MOV.U32 R5, RZ, RZ, -0x1 ;  /* 0xffffffffff057424 */ /* 0x000fe400078e00ff */
[----:B------:R-:W-:Y:S02]  /*e640*/  FMUL R0, R0, UR6 ;  /* 0x0000000600007c20 */ /* 0x000fe40008400000 */
[----:B------:R-:W0:Y:S01]  /*e650*/  LDC R13, c[0x0][0x148] ;  /* 0x00005200ff0d7b82 */ /* 0x000e220000000800 */
[----:B--2---:R-:W-:Y:S01]  /*e660*/  SHF.R.U64 R10, R2, R4, R3 ;  /* 0x00000004020a7219 */ /* 0x004fe20000001203 */
[----:B------:R2:W0:Y:S01]  /*e670*/  F2I.U32.TRUNC.NTZ R12, R0 ;  /* 0x00000000000c7305 */ /* 0x000422000020f000 */
[----:B------:R-:W-:-:S02]  /*e680*/  ISETP.NE.AND.EX P0, PT, R21, RZ, PT, P0 ;  /* 0x000000ff1500720c */ /* 0x000fc40003f05300 */
[----:B------:R-:W-:-:S03]  /*e690*/  SHF.R.U32.HI R3, RZ, R4, R3 ;  /* 0x00000004ff037219 */ /* 0x000fc60000011603 */
[----:B------:R-:W0:Y:S01]  /*e6a0*/  LDC R14, c[0x0][0x600] ;  /* 0x00018000ff0e7b82 */ /* 0x000e220000000800 */
[-CC-:B-----5:R-:W-:Y:S02]  /*e6b0*/  SHF.R.U64 R8, R10, R6.reuse, R3.reuse ;  /* 0x000000060a087219 */ /* 0x1a0fe40000001203 */
[----:B------:R-:W-:-:S05]  /*e6c0*/  SHF.R.U32.HI R3, RZ, R6, R3 ;  /* 0x00000006ff037219 */ /* 0x000fca0000011603 */
[----:B------:R-:W0:Y:S01]  /*e6d0*/  LDC R19, c[0x0][0x648] ;  /* 0x00019200ff137b82 */ /* 0x000e220000000800 */
[-CC-:B-1----:R-:W-:Y:S02]  /*e6e0*/  SHF.R.U64 R11, R8, R18.reuse, R3.reuse ;  /* 0x00000012080b7219 */ /* 0x182fe40000001203 */
[-C--:B------:R-:W-:Y:S02]  /*e6f0*/  SHF.L.U32 R5, R5, R18.reuse, RZ ;  /* 0x0000001205057219 */ /* 0x080fe400000006ff */
[-C--:B------:R-:W-:Y:S01]  /*e700*/  SHF.R.U32.HI R3, RZ, R18.reuse, R3 ;  /* 0x00000012ff037219 */ /* 0x080fe20000011603 */
[----:B------:R-:W-:Y:S01]  /*e710*/  IMAD.MOV.U32 R2, RZ, RZ, R11 ;  /* 0x000000ffff027224 */ /* 0x000fe200078e000b */
[----:B------:R-:W-:Y:S01]  /*e720*/  SHF.L.U32 R34, R7, R18, RZ ;  /* 0x0000001207227219 */ /* 0x000fe200000006ff */
[----:B------:R-:W1:Y:S01]  /*e730*/  LDC R22, c[0x0][0x638] ;  /* 0x00018e00ff167b82 */ /* 0x000e620000000800 */
[----:B------:R-:W-:-:S07]  /*e740*/  LOP3.LUT R17, RZ, R5, RZ, 0x33, !PT ;  /* 0x00000005ff117212 */ /* 0x000fce00078e33ff */
[----:B------:R-:W0:Y:S01]  /*e750*/  LDC R23, c[0x0][0x610] ;  /* 0x00018400ff177b82 */ /* 0x000e220000000800 */
[----:B--2---:R-:W-:Y:S05]  /*e760*/  @!P0 BRA `(.L_x_292) ;  /* 0x0000000000288947 */ /* 0x004fea0003800000 */
[----:B------:R-:W2:Y:S02]  /*e770*/  LDC R0, c[0x0][0x64c] ;  /* 0x00019300ff007b82 */ /* 0x000ea40000000800 */
[----:B--2---:R-:W-:-:S05]  /*e780*/  IADD3 R7, P0, R11, R0, RZ ;  /* 0x000000000b077210 */ /* 0x004fca0007f1e0ff */
        /* <DEDUP_REMOVED lines=8> */
.L_x_292:
[----:B0-----:R-:W-:Y:S01]  /*e810*/  SHF.R.U64 R0, R2, R19, R3 ;  /* 0x0000001302007219 */ /* 0x001fe20000001203 */
[----:B------:R-:W-:Y:S01]  /*e820*/  VIADD R3, R14, 0xffffffff ;  /* 0xffffffff0e037836 */ /* 0x000fe20000000000 */
[----:B------:R-:W-:Y:S01]  /*e830*/  LOP3.LUT R5, R8, R17, RZ, 0xc0, !PT ;  /* 0x0000001108057212 */ /* 0x000fe200078ec0ff */
[----:B------:R-:W-:Y:S01]  /*e840*/  IMAD.MOV R12, RZ, RZ, -R12 ;  /* 0x000000ffff0c7224 */ /* 0x000fe200078e0a0c */
[----:B------:R-:W-:Y:S01]  /*e850*/  R2UR UR24, R24 ;  /* 0x00000000181872ca */ /* 0x000fe200000e0000 */
[----:B------:R-:W-:Y:S01]  /*e860*/  IMAD.MOV R2, RZ, RZ, -R0 ;  /* 0x000000ffff027224 */ /* 0x000fe200078e0a00 */
[----:B------:R-:W-:Y:S01]  /*e870*/  LOP3.LUT R3, R10, R3, RZ, 0xc0, !PT ;  /* 0x000000030a037212 */ /* 0x000fe200078ec0ff */
[----:B------:R-:W-:Y:S02]  /*e880*/  IMAD R34, R34, R0, R5 ;  /* 0x0000000022227224 */ /* 0x000fe400078e0205 */
[----:B------:R-:W-:Y:S02]  /*e890*/  @P2 IMAD R15, R13, R12, R16 ;  /* 0x0000000c0d0f2224 */ /* 0x000fe400078e0210 */
[----:B-1----:R-:W-:-:S02]  /*e8a0*/  IMAD R0, R2, R22, R11 ;  /* 0x0000001602007224 */ /* 0x002fc400078e020b */
[----:B------:R-:W-:Y:S02]  /*e8b0*/  IMAD R34, R34, R23, R15 ;  /* 0x0000001722227224 */ /* 0x000fe400078e020f */
[----:B------:R-:W-:Y:S02]  /*e8c0*/  IMAD R3, R0, R14, R3 ;  /* 0x0000000e00037224 */ /* 0x000fe400078e0203 */
[----:B------:R-:W-:-:S03]  /*e8d0*/  IMAD.MOV.U32 R0, RZ, RZ, 0x1 ;  /* 0x00000001ff007424 */ /* 0x000fc600078e00ff */
[----:B------:R-:W-:Y:S02]  /*e8e0*/  SEL R2, R3, R34, !P2 ;  /* 0x0000002203027207 */ /* 0x000fe40005000000 */
[----:B------:R-:W-:-:S03]  /*e8f0*/  SEL R34, R34, R3, !P2 ;  /* 0x0000000322227207 */ /* 0x000fc60005000000 */
[----:B------:R2:W-:Y:S04]  /*e900*/  STL [R1+0x78], R2 ;  /* 0x0000780201007387 */ /* 0x0005e80000100800 */
.L_x_290:
[----:B------:R0:W-:Y:S01]  /*e910*/  STL [R1+0x7c], R34 ;  /* 0x00007c2201007387 */ /* 0x0001e20000100800 */
[----:B------:R-:W-:-:S13]  /*e920*/  LOP3.LUT P0, RZ, R0, 0xff, RZ, 0xc0, !PT ;  /* 0x000000ff00ff7812 */ /* 0x000fda000780c0ff */
[----:B0-----:R-:W-:Y:S05]  /*e930*/  @P0 BRA `(.L_x_293) ;  /* 0xffffff2400b00947 */ /* 0x001fea000383ffff */
[----:B------:R-:W-:Y:S05]  /*e940*/  EXIT ;  /* 0x000000000000794d */ /* 0x000fea0003800000 */
.L_x_3:
[----:B------:R-:W2:Y:S01]  /*e950*/  LDL R16, [R1+0x74] ;  /* 0x0000740001107983 */ /* 0x000ea20000100800 */
[----:B------:R-:W-:-:S03]  /*e960*/  ULDC.64 UR4, c[0x0][0x650] ;  /* 0x0001940000047ab9 */ /* 0x000fc60000000a00 */
[----:B------:R-:W3:Y:S01]  /*e970*/  LDL R17, [R1+0x70] ;  /* 0x0000700001117983 */ /* 0x000ee20000100800 */
[----:B------:R-:W-:Y:S01]  /*e980*/  PRMT R4, RZ, 0x7610, R4 ;  /* 0x00007610ff047816 */ /* 0x000fe20000000004 */
[----:B------:R-:W-:Y:S02]  /*e990*/  IMAD.MOV.U32 R5, RZ, RZ, -0x1 ;  /* 0xffffffffff057424 */ /* 0x000fe400078e00ff */
[----:B------:R-:W-:Y:S02]  /*e9a0*/  IMAD.MOV.U32 R6, RZ, RZ, -0x1 ;  /* 0xffffffffff067424 */ /* 0x000fe400078e00ff */
[----:B------:R-:W-:Y:S01]  /*e9b0*/  IMAD.MOV.U32 R11, RZ, RZ, -0x1 ;  /* 0xffffffffff0b7424 */ /* 0x000fe200078e00ff */
[----:B--2---:R-:W-:-:S04]  /*e9c0*/  ISETP.GE.U32.AND P0, PT, R16, UR4, PT ;  /* 0x0000000410007c0c */ /* 0x004fc8000bf06070 */
[----:B---3--:R-:W-:-:S13]  /*e9d0*/  ISETP.GE.U32.AND.EX P0, PT, R17, UR5, PT, P0 ;  /* 0x0000000511007c0c */ /* 0x008fda000bf06100 */
[----:B------:R-:W-:Y:S05]  /*e9e0*/  @P0 BRA `(.L_x_294) ;  /* 0x00000004005c0947 */ /* 0x000fea0003800000 */
        /* <DEDUP_REMOVED lines=18> */
.L_x_295:
[-CC-:B------:R-:W-:Y:S01]  /*eb10*/  SHF.R.U64 R11, R8, R12.reuse, R9.reuse ;  /* 0x0000000c080b7219 */ /* 0x180fe20000001209 */
[----:B------:R-:W0:Y:S01]  /*eb20*/  LDC.64 R20, c[0x0][0x640] ;  /* 0x00019000ff147b82 */ /* 0x000e220000000a00 */
[----:B------:R-:W-:Y:S01]  /*eb30*/  SHF.R.U32.HI R3, RZ, R12, R9 ;  /* 0x0000000cff037219 */ /* 0x000fe20000011609 */
[----:B------:R-:W-:Y:S01]  /*eb40*/  ULDC UR4, c[0x0][0x150] ;  /* 0x0000540000047ab9 */ /* 0x000fe20000000800 */
[----:B------:R-:W-:Y:S01]  /*eb50*/  IADD3 R7, P0, RZ, -R11, RZ ;  /* 0x8000000bff077210 */ /* 0x000fe20007f1e0ff */
[----:B------:R-:W-:Y:S01]  /*eb60*/  IMAD.MOV.U32 R4, RZ, RZ, R16 ;  /* 0x000000ffff047224 */ /* 0x000fe200078e0010 */
[----:B------:R-:W-:Y:S01]  /*eb70*/  I2FP.F32.U32 R6, R2 ;  /* 0x0000000200067245 */ /* 0x000fe20000201000 */
[----:B------:R-:W-:Y:S02]  /*eb80*/  IMAD.MOV.U32 R5, RZ, RZ, R17 ;  /* 0x000000ffff057224 */ /* 0x000fe400078e0011 */
[----:B------:R-:W1:Y:S01]  /*eb90*/  LDC R10, c[0x0][0x618] ;  /* 0x00018600ff0a7b82 */ /* 0x000e620000000800 */
[----:B------:R-:W-:-:S02]  /*eba0*/  IMAD.X R3, RZ, RZ, ~R3, P0 ;  /* 0x000000ffff037224 */ /* 0x000fc400000e0e03 */
[----:B------:R-:W-:Y:S01]  /*ebb0*/  FMUL R9, R6, UR4 ;  /* 0x0000000406097c20 */ /* 0x000fe20008400000 */
[----:B------:R-:W-:Y:S01]  /*ebc0*/  IMAD.WIDE.U32 R4, R7, R14, R4 ;  /* 0x0000000e07047225 */ /* 0x000fe200078e0004 */
[----:B------:R-:W-:-:S03]  /*ebd0*/  ULDC UR4, c[0x0][0x154] ;  /* 0x0000550000047ab9 */ /* 0x000fc60000000800 */
[----:B------:R-:W-:Y:S01]  /*ebe0*/  IMAD R6, R3, R14, RZ ;  /* 0x0000000e03067224 */ /* 0x000fe200078e02ff */
[----:B------:R-:W2:Y:S01]  /*ebf0*/  LDC R13, c[0x0][0x144] ;  /* 0x00005100ff0d7b82 */ /* 0x000ea20000000800 */
[----:B------:R-:W3:Y:S02]  /*ec00*/  F2I.U32.TRUNC.NTZ R9, R9 ;  /* 0x0000000900097305 */ /* 0x000ee4000020f000 */
[----:B------:R-:W-:Y:S02]  /*ec10*/  IMAD R3, R7, R15, R6 ;  /* 0x0000000f07037224 */ /* 0x000fe400078e0206 */
[----:B------:R-:W-:Y:S02]  /*ec20*/  IMAD.MOV.U32 R6, RZ, RZ, -0x1 ;  /* 0xffffffffff067424 */ /* 0x000fe400078e00ff */
[----:B------:R-:W-:Y:S01]  /*ec30*/  IMAD.IADD R3, R5, 0x1, R3 ;  /* 0x0000000105037824 */ /* 0x000fe200078e0203 */
[----:B------:R-:W4:Y:S01]  /*ec40*/  LDC R12, c[0x0][0x608] ;  /* 0x00018200ff0c7b82 */ /* 0x000f220000000800 */
[----:B------:R-:W-:-:S02]  /*ec50*/  I2FP.F32.U32 R5, R0 ;  /* 0x0000000000057245 */ /* 0x000fc40000201000 */
[----:B0-----:R-:W-:-:S03]  /*ec60*/  ISETP.NE.U32.AND P0, PT, R20, RZ, PT ;  /* 0x000000ff1400720c */ /* 0x001fc60003f05070 */
[----:B------:R-:W-:Y:S01]  /*ec70*/  FMUL R5, R5, UR4 ;  /* 0x0000000405057c20 */ /* 0x000fe20008400000 */
[----:B------:R-:W-:Y:S01]  /*ec80*/  ISETP.NE.AND.EX P0, PT, R21, RZ, PT, P0 ;  /* 0x000000ff1500720c */ /* 0x000fe20003f05300 */
[----:B------:R-:W0:Y:S01]  /*ec90*/  LDC R7, c[0x0][0x658] ;  /* 0x00019600ff077b82 */ /* 0x000e220000000800 */
[-C--:B-1----:R-:W-:Y:S01]  /*eca0*/  SHF.R.U64 R8, R4, R10.reuse, R3 ;  /* 0x0000000a04087219 */ /* 0x082fe20000001203 */
[----:B---3--:R-:W-:Y:S01]  /*ecb0*/  IMAD.MOV R4, RZ, RZ, -R9 ;  /* 0x000000ffff047224 */ /* 0x008fe200078e0a09 */
[----:B------:R-:W-:Y:S02]  /*ecc0*/  SHF.R.U32.HI R3, RZ, R10, R3 ;  /* 0x0000000aff037219 */ /* 0x000fe40000011603 */
[----:B------:R1:W3:Y:S03]  /*ecd0*/  F2I.U32.TRUNC.NTZ R10, R5 ;  /* 0x00000005000a7305 */ /* 0x0002e6000020f000 */
[----:B------:R-:W1:Y:S01]  /*ece0*/  LDC R17, c[0x0][0x148] ;  /* 0x00005200ff117b82 */ /* 0x000e620000000800 */
[----:B--2---:R-:W-:-:S02]  /*ecf0*/  IMAD R19, R13, R4, R2 ;  /* 0x000000040d137224 */ /* 0x004fc400078e0202 */
[----:B------:R-:W-:-:S05]  /*ed00*/  IMAD.MOV.U32 R4, RZ, RZ, 0x1 ;  /* 0x00000001ff047424 */ /* 0x000fca00078e00ff */
[----:B------:R-:W2:Y:S01]  /*ed10*/  LDC R14, c[0x0][0x600] ;  /* 0x00018000ff0e7b82 */ /* 0x000ea20000000800 */
[-CC-:B----4-:R-:W-:Y:S02]  /*ed20*/  SHF.R.U64 R13, R8, R12.reuse, R3.reuse ;  /* 0x0000000c080d7219 */ /* 0x190fe40000001203 */
[----:B------:R-:W-:-:S05]  /*ed30*/  SHF.R.U32.HI R2, RZ, R12, R3 ;  /* 0x0000000cff027219 */ /* 0x000fca0000011603 */
[----:B------:R-:W4:Y:S01]  /*ed40*/  LDC R16, c[0x0][0x648] ;  /* 0x00019200ff107b82 */ /* 0x000f220000000800 */
[-CC-:B0-----:R-:W-:Y:S02]  /*ed50*/  SHF.R.U64 R15, R13, R7.reuse, R2.reuse ;  /* 0x000000070d0f7219 */ /* 0x181fe40000001202 */
[-C--:B------:R-:W-:Y:S02]  /*ed60*/  SHF.L.U32 R6, R6, R7.reuse, RZ ;  /* 0x0000000706067219 */ /* 0x080fe400000006ff */
[-C--:B------:R-:W-:Y:S01]  /*ed70*/  SHF.R.U32.HI R3, RZ, R7.reuse, R2 ;  /* 0x00000007ff037219 */ /* 0x080fe20000011602 */
[----:B------:R-:W-:Y:S01]  /*ed80*/  IMAD.MOV.U32 R2, RZ, RZ, R15 ;  /* 0x000000ffff027224 */ /* 0x000fe200078e000f */
[----:B------:R-:W-:Y:S01]  /*ed90*/  SHF.L.U32 R12, R4, R7, RZ ;  /* 0x00000007040c7219 */ /* 0x000fe200000006ff */
[----:B------:R-:W0:Y:S01]  /*eda0*/  LDC R18, c[0x0][0x638] ;  /* 0x00018e00ff127b82 */ /* 0x000e220000000800 */
[----:B------:R-:W-:-:S07]  /*edb0*/  LOP3.LUT R22, RZ, R6, RZ, 0x33, !PT ;  /* 0x00000006ff167212 */ /* 0x000fce00078e33ff */
        /* <DEDUP_REMOVED lines=12> */
.L_x_296:
[----:B----4-:R-:W-:Y:S01]  /*ee80*/  SHF.R.U64 R3, R2, R16, R3 ;  /* 0x0000001002037219 */ /* 0x010fe20000001203 */
[----:B--2---:R-:W-:Y:S01]  /*ee90*/  VIADD R5, R14, 0xffffffff ;  /* 0xffffffff0e057836 */ /* 0x004fe20000000000 */
[----:B------:R-:W-:Y:S01]  /*eea0*/  LOP3.LUT R2, R13, R22, RZ, 0xc0, !PT ;  /* 0x000000160d027212 */ /* 0x000fe200078ec0ff */
[----:B------:R-:W-:Y:S02]  /*eeb0*/  IMAD.MOV R10, RZ, RZ, -R10 ;  /* 0x000000ffff0a7224 */ /* 0x000fe400078e0a0a */
[----:B------:R-:W-:Y:S02]  /*eec0*/  IMAD.MOV R4, RZ, RZ, -R3 ;  /* 0x000000ffff047224 */ /* 0x000fe400078e0a03 */
[----:B------:R-:W-:Y:S01]  /*eed0*/  IMAD R2, R12, R3, R2 ;  /* 0x000000030c027224 */ /* 0x000fe200078e0202 */
[----:B------:R-:W-:Y:S01]  /*eee0*/  LOP3.LUT R3, R8, R5, RZ, 0xc0, !PT ;  /* 0x0000000508037212 */ /* 0x000fe200078ec0ff */
[----:B------:R-:W-:Y:S02]  /*eef0*/  @P2 IMAD R19, R17, R10, R0 ;  /* 0x0000000a11132224 */ /* 0x000fe400078e0200 */
[----:B0-----:R-:W-:-:S02]  /*ef00*/  IMAD R0, R4, R18, R15 ;  /* 0x0000001204007224 */ /* 0x001fc400078e020f */
[----:B------:R-:W-:Y:S02]  /*ef10*/  IMAD R5, R2, R23, R19 ;  /* 0x0000001702057224 */ /* 0x000fe400078e0213 */
[----:B------:R-:W-:Y:S02]  /*ef20*/  IMAD R0, R0, R14, R3 ;  /* 0x0000000e00007224 */ /* 0x000fe400078e0203 */
[----:B------:R-:W-:-:S03]  /*ef30*/  IMAD.MOV.U32 R4, RZ, RZ, 0x1 ;  /* 0x00000001ff047424 */ /* 0x000fc600078e00ff */
[----:B------:R-:W-:Y:S02]  /*ef40*/  SEL R6, R0, R5, !P2 ;  /* 0x0000000500067207 */ /* 0x000fe40005000000 */
[----:B------:R-:W-:-:S07]  /*ef50*/  SEL R5, R5, R0, !P2 ;  /* 0x0000000005057207 */ /* 0x000fce0005000000 */
.L_x_294:
[----:B------:R-:W-:-:S08]  /*ef60*/  NOP ;  /* 0x0000000000007918 */ /* 0x000fd00000000000 */
[----:B------:R-:W0:-:S00]  /*ef70*/  USETMAXREG.DEALLOC.CTAPOOL 0x28 ;  /* 0x00000028000079c8 */ /* 0x000e0000080e0500 */
[----:B------:R-:W-:-:S13]  /*ef80*/  ISETP.NE.AND P0, PT, RZ, UR8, PT ;  /* 0x00000008ff007c0c */ /* 0x000fda000bf05270 */
[----:B------:R-:W-:Y:S05]  /*ef90*/  @P0 EXIT ;  /* 0x000000000000094d */ /* 0x000fea0003800000 */
[----:B0-----:R-:W-:Y:S01]  /*efa0*/  LOP3.LUT P0, RZ, R4, 0xff, RZ, 0xc0, !PT ;  /* 0x000000ff04ff7812 */ /* 0x001fe2000780c0ff */
[----:B------:R-:W-:Y:S02]  /*efb0*/  IMAD.MOV.U32 R0, RZ, RZ, 0x1 ;  /* 0x00000001ff007424 */ /* 0x000fe400078e00ff */
[----:B------:R-:W-:-:S10]  /*efc0*/  IMAD.MOV.U32 R8, RZ, RZ, RZ ;  /* 0x000000ffff087224 */ /* 0x000fd400078e00ff */
[----:B------:R-:W-:Y:S05]  /*efd0*/  @!P0 BRA `(.L_x_297) ;  /* 0x0000000c00508947 */ /* 0x000fea0003800000 */
[----:B------:R-:W0:Y:S01]  /*efe0*/  S2R R2, SR_TID.X ;  /* 0x0000000000027919 */ /* 0x000e220000002100 */
[----:B------:R-:W-:Y:S01]  /*eff0*/  ULDC UR4, c[0x0][0x28c] ;  /* 0x0000a30000047ab9 */ /* 0x000fe20000000800 */
[----:B------:R-:W-:Y:S01]  /*f000*/  ULDC UR6, c[0x0][0x658] ;  /* 0x0001960000067ab9 */ /* 0x000fe20000000800 */
[----:B------:R-:W-:Y:S01]  /*f010*/  UIADD3 UR10, UR4, 0x7f, URZ ;  /* 0x0000007f040a7890 */ /* 0x000fe2000fffe03f */
[----:B------:R-:W-:Y:S01]  /*f020*/  BSSY B0, `(.L_x_297) ;  /* 0x00000cf000007945 */ /* 0x000fe20003800000 */
[----:B------:R-:W-:Y:S01]  /*f030*/  UMOV UR7, 0xffffffff ;  /* 0xffffffff00077882 */ /* 0x000fe20000000000 */
[----:B------:R-:W-:Y:S01]  /*f040*/  ULDC UR5, c[0x0][0x600] ;  /* 0x0001800000057ab9 */ /* 0x000fe20000000800 */
[----:B------:R-:W-:Y:S01]  /*f050*/  UMOV UR9, 0x1 ;  /* 0x0000000100097882 */ /* 0x000fe20000000000 */
[----:B------:R-:W-:Y:S01]  /*f060*/  USHF.L.U32 UR7, UR7, UR6, URZ ;  /* 0x0000000607077299 */ /* 0x000fe2000800063f */
[----:B------:R-:W-:Y:S01]  /*f070*/  IMAD.MOV.U32 R9, RZ, RZ, 0x1 ;  /* 0x00000001ff097424 */ /* 0x000fe200078e00ff */
[----:B------:R-:W-:Y:S01]  /*f080*/  UIADD3 UR4, UR5, -0x1, URZ ;  /* 0xffffffff05047890 */ /* 0x000fe2000fffe03f */
[----:B------:R-:W-:Y:S01]  /*f090*/  IMAD.MOV.U32 R0, RZ, RZ, 0x1 ;  /* 0x00000001ff007424 */ /* 0x000fe200078e00ff */
[----:B------:R-:W-:Y:S01]  /*f0a0*/  USHF.R.S32.HI UR11, URZ, 0x1f, UR10 ;  /* 0x0000001f3f0b7899 */ /* 0x000fe2000801140a */
[----:B------:R-:W-:Y:S01]  /*f0b0*/  IMAD.MOV.U32 R8, RZ, RZ, RZ ;  /* 0x000000ffff087224 */ /* 0x000fe200078e00ff */
[----:B------:R-:W-:Y:S01]  /*f0c0*/  ULDC UR8, c[0x0][0xc] ;  /* 0x0000030000087ab9 */ /* 0x000fe20000000800 */
[----:B------:R-:W-:-:S02]  /*f0d0*/  USHF.L.U32 UR5, UR9, UR6, URZ ;  /* 0x0000000609057299 */ /* 0x000fc4000800063f */
[----:B------:R-:W-:Y:S01]  /*f0e0*/  ULEA.HI UR11, UR11, UR10, URZ, 0x7 ;  /* 0x0000000a0b0b7291 */ /* 0x000fe2000f8f383f */
[----:B------:R-:W-:Y:S01]  /*f0f0*/  ULDC UR9, c[0x0][0x10] ;  /* 0x0000040000097ab9 */ /* 0x000fe20000000800 */
[----:B------:R-:W-:Y:S02]  /*f100*/  ULOP3.LUT UR6, URZ, UR7, URZ, 0x33, !UPT ;  /* 0x000000073f067292 */ /* 0x000fe4000f8e333f */
[----:B------:R-:W-:Y:S01]  /*f110*/  UIMAD.WIDE.U32 UR8, UR8, UR9, URZ ;  /* 0x00000009080872a5 */ /* 0x000fe2000f8e003f */
[----:B------:R-:W-:Y:S01]  /*f120*/  ULDC UR7, c[0x0][0x14] ;  /* 0x0000050000077ab9 */ /* 0x000fe20000000800 */
[----:B------:R-:W-:Y:S02]  /*f130*/  USHF.R.S32.HI UR20, URZ, 0x7, UR11 ;  /* 0x000000073f147899 */ /* 0x000fe4000801140b */
[----:B------:R-:W-:Y:S02]  /*f140*/  UIMAD.WIDE.U32 UR22, UR8, UR7, URZ ;  /* 0x00000007081672a5 */ /* 0x000fe4000f8e003f */
[----:B------:R-:W-:-:S02]  /*f150*/  UIMAD UR18, UR9, UR7, URZ ;  /* 0x00000007091272a4 */ /* 0x000fc4000f8e023f */
[----:B------:R-:W-:Y:S01]  /*f160*/  ULOP3.LUT UR26, UR13, 0x2, URZ, 0xfc, !UPT ;  /* 0x000000020d1a7892 */ /* 0x000fe2000f8efc3f */
[C---:B0-----:R-:W-:Y:S01]  /*f170*/  LOP3.LUT P3, RZ, R2.reuse, 0x7f, RZ, 0xc0, !PT ;  /* 0x0000007f02ff7812 */ /* 0x041fe2000786c0ff */
[----:B------:R-:W-:Y:S01]  /*f180*/  UIADD3 UR18, UR23, UR18, URZ ;  /* 0x0000001217127290 */ /* 0x000fe2000fffe03f */
[----:B------:R-:W-:Y:S01]  /*f190*/  LOP3.LUT P0, RZ, R2, 0x1f, RZ, 0xc0, !PT ;  /* 0x0000001f02ff7812 */ /* 0x000fe2000780c0ff */
[----:B------:R-:W-:Y:S01]  /*f1a0*/  UIADD3 UR27, UR20, 0x1, URZ ;  /* 0x00000001141b7890 */ /* 0x000fe2000fffe03f */
[----:B------:R-:W-:Y:S02]  /*f1b0*/  ULDC.64 UR24, c[0x0][0x198] ;  /* 0x0000660000187ab9 */ /* 0x000fe40000000a00 */
[----:B------:R-:W-:-:S13]  /*f1c0*/  PLOP3.LUT P0, PT, P0, P3, PT, 0x8a, 0x0 ;  /* 0x000000000000781c */ /* 0x000fda0000707172 */
.L_x_309:
[----:B------:R-:W-:-:S03]  /*f1d0*/  UMOV UR7, 0xffffffff ;  /* 0xffffffff00077882 */ /* 0x000fc60000000000 */
[----:B------:R-:W-:Y:S05]  /*f1e0*/  BRA.DIV UR7, `(.L_x_298) ;  /* 0x0000000e07a47947 */ /* 0x000fea000b800000 */
[----:B------:R-:W-:-:S13]  /*f1f0*/  ELECT P1, URZ, PT ;  /* 0x00000000003f782f */ /* 0x000fda0003820000 */
.L_x_319:
[----:B------:R-:W0:Y:S01]  /*f200*/  LDC R2, c[0x0][0x28c] ;  /* 0x0000a300ff027b82 */ /* 0x000e220000000800 */
[----:B------:R-:W-:Y:S01]  /*f210*/  BSSY B1, `(.L_x_299) ;  /* 0x0000038000017945 */ /* 0x000fe20003800000 */
[----:B0-----:R-:W-:-:S13]  /*f220*/  ISETP.LT.OR P1, PT, R2, 0x1, !P1 ;  /* 0x000000010200780c */ /* 0x001fda0004f21670 */
[----:B------:R-:W-:Y:S05]  /*f230*/  @P1 BRA `(.L_x_300) ;  /* 0x0000000000d41947 */ /* 0x000fea0003800000 */
[----:B------:R-:W-:Y:S02]  /*f240*/  IMAD.SHL.U32 R6, R6, 0x100, RZ ;  /* 0x0000010006067824 */ /* 0x000fe400078e00ff */
[----:B------:R-:W-:Y:S02]  /*f250*/  IMAD.SHL.U32 R7, R5, 0x80, RZ ;  /* 0x0000008005077824 */ /* 0x000fe400078e00ff */
[----:B------:R-:W-:Y:S02]  /*f260*/  IMAD.MOV.U32 R12, RZ, RZ, RZ ;  /* 0x000000ffff0c7224 */ /* 0x000fe400078e00ff */
[----:B------:R-:W-:Y:S02]  /*f270*/  IMAD.U32 R14, RZ, RZ, UR27 ;  /* 0x0000001bff0e7e24 */ /* 0x000fe4000f8e00ff */
[----:B------:R-:W-:Y:S02]  /*f280*/  IMAD.MOV.U32 R2, RZ, RZ, R0 ;  /* 0x000000ffff027224 */ /* 0x000fe400078e0000 */
[----:B------:R-:W-:-:S07]  /*f290*/  IMAD.MOV.U32 R3, RZ, RZ, R8 ;  /* 0x000000ffff037224 */ /* 0x000fce00078e0008 */
.L_x_304:
[----:B------:R-:W0:Y:S01]  /*f2a0*/  S2R R5, SR_CgaCtaId ;  /* 0x0000000000057919 */ /* 0x000e220000008800 */
[----:B------:R-:W-:-:S04]  /*f2b0*/  MOV R4, 0x400 ;  /* 0x0000040000047802 */ /* 0x000fc80000000f00 */
[----:B0-----:R-:W-:Y:S02]  /*f2c0*/  LEA R10, R5, R4, 0x18 ;  /* 0x00000004050a7211 */ /* 0x001fe400078ec0ff */
[----:B------:R-:W-:Y:S01]  /*f2d0*/  SHF.L.U32 R4, R2, 0x1f, RZ ;  /* 0x0000001f02047819 */ /* 0x000fe200000006ff */
[----:B------:R-:W0:Y:S02]  /*f2e0*/  @!P3 LDC R5, c[0x0][0x500] ;  /* 0x00014000ff05bb82 */ /* 0x000e240000000800 */
[----:B------:R-:W-:-:S04]  /*f2f0*/  IMAD R13, R3, 0x8, R10 ;  /* 0x00000008030d7824 */ /* 0x000fc800078e020a */
[----:B------:R-:W1:Y:S02]  /*f300*/  SYNCS.PHASECHK.TRANS64.TRYWAIT P1, [R13+URZ+0x18], R4 ;  /* 0x000018040d0075a7 */ /* 0x000e64000802017f */
[----:B-1----:R-:W-:Y:S05]  /*f310*/  @!P1 BRA `(.L_x_301) ;  /* 0x0000000c00789947 */ /* 0x002fea0003800000 */
.L_x_320:
[----:B------:R-:W-:Y:S01]  /*f320*/  UPRMT UR7, UR26, 0x9910, URZ ;  /* 0x000099101a077896 */ /* 0x000fe2000800003f */
[----:B0-----:R0:W-:Y:S03]  /*f330*/  @!P3 SYNCS.ARRIVE.TRANS64 RZ, [R13+URZ], R5 ;  /* 0x000000050dffb9a7 */ /* 0x0011e6000800003f */
[----:B------:R-:W-:-:S06]  /*f340*/  UISETP.NE.AND UP0, UPT, UR7, 0x2, UPT ;  /* 0x000000020700788c */ /* 0x000fcc000bf05270 */
[----:B------:R-:W-:-:S13]  /*f350*/  PLOP3.LUT P1, PT, PT, PT, UP0, 0x80, 0x0 ;  /* 0x000000000000781c */ /* 0x000fda0003f2f008 */
[----:B0-----:R-:W-:Y:S05]  /*f360*/  @P1 BRA `(.L_x_302) ;  /* 0x0000000000041947 */ /* 0x001fea0003800000 */
[----:B------:R-:W-:Y:S01]  /*f370*/  BPT.TRAP 0x1 ;  /* 0x000000040000795c */ /* 0x000fe20000300000 */
.L_x_302:
[----:B------:R-:W-:Y:S05]  /*f380*/  @P0 BRA `(.L_x_303) ;  /* 0x0000000000040947 */ /* 0x000fea0003800000 */
[----:B------:R-:W-:Y:S01]  /*f390*/  BPT.TRAP 0x1 ;  /* 0x000000040000795c */ /* 0x000fe20000300000 */
.L_x_303:
[--C-:B-1----:R-:W-:Y:S01]  /*f3a0*/  IMAD R4, R3, 0x4000, R10.reuse ;  /* 0x0000400003047824 */ /* 0x102fe200078e020a */
[----:B------:R-:W-:Y:S01]  /*f3b0*/  R2UR UR9, R13 ;  /* 0x000000000d0972ca */ /* 0x000fe200000e0000 */
[----:B------:R-:W-:Y:S01]  /*f3c0*/  IMAD R10, R3, 0x8000, R10 ;  /* 0x00008000030a7824 */ /* 0x000fe200078e020a */
[----:B------:R-:W-:Y:S01]  /*f3d0*/  UIADD3 UR14, UP0, UR24, 0xf0, URZ ;  /* 0x000000f0180e7890 */ /* 0x000fe2000ff1e03f */
[----:B------:R-:W-:Y:S01]  /*f3e0*/  VIADD R14, R14, 0xffffffff ;  /* 0xffffffff0e0e7836 */ /* 0x000fe20000000000 */
[----:B------:R-:W-:Y:S01]  /*f3f0*/  R2UR UR7, R4 ;  /* 0x00000000040772ca */ /* 0x000fe200000e0000 */
[----:B------:R-:W-:Y:S01]  /*f400*/  UIADD3 UR28, UP1, UR24, 0x1f0, URZ ;  /* 0x000001f0181c7890 */ /* 0x000fe2000ff3e03f */
[----:B------:R-:W-:Y:S01]  /*f410*/  R2UR UR8, R10 ;  /* 0x000000000a0872ca */ /* 0x000fe200000e0000 */
[----:B------:R-:W-:Y:S01]  /*f420*/  UIADD3.X UR15, URZ, UR25, URZ, UP0, !UPT ;  /* 0x000000193f0f7290 */ /* 0x000fe200087fe43f */
[----:B------:R-:W-:Y:S01]  /*f430*/  R2UR UR11, R7 ;  /* 0x00000000070b72ca */ /* 0x000fe200000e0000 */
[----:B------:R-:W-:Y:S01]  /*f440*/  VIADD R3, R3, 0x1 ;  /* 0x0000000103037836 */ /* 0x000fe20000000000 */
[----:B------:R-:W-:Y:S01]  /*f450*/  R2UR UR10, R12 ;  /* 0x000000000c0a72ca */ /* 0x000fe200000e0000 */
[----:B------:R-:W-:Y:S01]  /*f460*/  UIADD3.X UR29, URZ, UR25, URZ, UP1, !UPT ;  /* 0x000000193f1d7290 */ /* 0x000fe20008ffe43f */
[----:B------:R-:W-:Y:S01]  /*f470*/  R2UR UR12, R11 ;  /* 0x000000000b0c72ca */ /* 0x000fe200000e0000 */
[----:B------:R-:W-:Y:S01]  /*f480*/  UMOV UR16, 0x0 ;  /* 0x0000000000107882 */ /* 0x000fe20000000000 */
[----:B------:R-:W-:Y:S01]  /*f490*/  R2UR UR21, R6 ;  /* 0x00000000061572ca */ /* 0x000fe200000e0000 */
[----:B------:R-:W-:Y:S01]  /*f4a0*/  UMOV UR17, 0x10000000 ;  /* 0x1000000000117882 */ /* 0x000fe20000000000 */
[----:B------:R-:W-:Y:S01]  /*f4b0*/  ISETP.GT.AND P4, PT, R14, 0x1, PT ;  /* 0x000000010e00780c */ /* 0x000fe20003f84270 */
[----:B------:R-:W-:Y:S01]  /*f4c0*/  UIADD3 UR7, UR7, 0x100, URZ ;  /* 0x0000010007077890 */ /* 0x000fe2000fffe03f */
[----:B------:R-:W-:Y:S01]  /*f4d0*/  ISETP.NE.AND P1, PT, R3, 0x3, PT ;  /* 0x000000030300780c */ /* 0x000fe20003f25270 */
[----:B------:R-:W-:Y:S01]  /*f4e0*/  UIADD3 UR19, UR8, 0xc100, URZ ;  /* 0x0000c10008137890 */ /* 0x000fe2000fffe03f */
[----:B------:R-:W-:-:S02]  /*f4f0*/  VIADD R12, R12, 0x80 ;  /* 0x000000800c0c7836 */ /* 0x000fc40000000000 */
[----:B------:R-:W-:Y:S02]  /*f500*/  SEL R5, RZ, 0x1, P1 ;  /* 0x00000001ff057807 */ /* 0x000fe40000800000 */
[----:B------:R-:W-:Y:S01]  /*f510*/  UMOV UR8, UR7 ;  /* 0x0000000700087c82 */ /* 0x000fe20008000000 */
[----:B------:R-:W-:Y:S01]  /*f520*/  SEL R3, R3, RZ, P1 ;  /* 0x000000ff03037207 */ /* 0x000fe20000800000 */
[----:B------:R0:W-:Y:S01]  /*f530*/  UTMALDG.3D [UR8], [UR14], desc[UR16] ;  /* 0x000010080e0075b4 */ /* 0x0001e20008011000 */
[----:B------:R-:W-:Y:S01]  /*f540*/  LOP3.LUT R2, R2, R5, RZ, 0x3c, !PT ;  /* 0x0000000502027212 */ /* 0x000fe200078e3cff */
[----:B0-----:R-:W-:Y:S01]  /*f550*/  UMOV UR8, UR19 ;  /* 0x0000001300087c82 */ /* 0x001fe20008000000 */
[----:B------:R-:W-:Y:S02]  /*f560*/  UMOV UR11, UR21 ;  /* 0x00000015000b7c82 */ /* 0x000fe40008000000 */
[----:B------:R0:W-:Y:S02]  /*f570*/  UTMALDG.3D [UR8], [UR28], desc[UR16] ;  /* 0x000010081c0075b4 */ /* 0x0001e40008011000 */
[----:B0-----:R-:W-:Y:S05]  /*f580*/  @P4 BRA `(.L_x_304) ;  /* 0xfffffffc00444947 */ /* 0x001fea000383ffff */
.L_x_300:
[----:B------:R-:W-:Y:S05]  /*f590*/  BSYNC B1 ;  /* 0x0000000000017941 */ /* 0x000fea0003800000 */
.L_x_299:
[----:B------:R-:W2:Y:S01]  /*f5a0*/  LDL.LU R15, [R1+0x70] ;  /* 0x00007000010f7983 */ /* 0x000ea20000300800 */
[----:B------:R-:W-:Y:S01]  /*f5b0*/  LOP3.LUT P5, RZ, R9, 0xff, RZ, 0xc0, !PT ;  /* 0x000000ff09ff7812 */ /* 0x000fe200078ac0ff */
[----:B------:R-:W-:Y:S01]  /*f5c0*/  VIADD R8, R8, UR20 ;  /* 0x0000001408087c36 */ /* 0x000fe20008000000 */
[----:B------:R-:W-:Y:S01]  /*f5d0*/  ULDC.64 UR8, c[0x0][0x650] ;  /* 0x0001940000087ab9 */ /* 0x000fe20000000a00 */
[----:B------:R-:W3:Y:S01]  /*f5e0*/  LDL.LU R13, [R1+0x74] ;  /* 0x00007400010d7983 */ /* 0x000ee20000300800 */
[----:B------:R-:W-:Y:S01]  /*f5f0*/  IMAD.U32 R5, RZ, RZ, UR20 ;  /* 0x00000014ff057e24 */ /* 0x000fe2000f8e00ff */
[----:B------:R-:W-:Y:S01]  /*f600*/  UISETP.GE.U32.AND UP0, UPT, UR20, 0x3, UPT ;  /* 0x000000031400788c */ /* 0x000fe2000bf06070 */
[----:B------:R-:W-:Y:S01]  /*f610*/  ISETP.GT.U32.AND P1, PT, R8, 0x2, PT ;  /* 0x000000020800780c */ /* 0x000fe20003f24070 */
[----:B------:R-:W-:Y:S01]  /*f620*/  BSSY B1, `(.L_x_305) ;  /* 0x000006c000017945 */ /* 0x000fe20003800000 */
[----:B------:R-:W-:Y:S01]  /*f630*/  IMAD.MOV.U32 R6, RZ, RZ, -0x1 ;  /* 0xffffffffff067424 */ /* 0x000fe200078e00ff */
[----:B------:R-:W-:Y:S01]  /*f640*/  PRMT R9, RZ, 0x7610, R9 ;  /* 0x00007610ff097816 */ /* 0x000fe20000000009 */
[----:B------:R-:W-:Y:S01]  /*f650*/  IMAD.MOV.U32 R11, RZ, RZ, -0x1 ;  /* 0xffffffffff0b7424 */ /* 0x000fe200078e00ff */
[----:B------:R-:W-:-:S02]  /*f660*/  ISETP.LT.U32.AND P1, PT, R5, 0x3, P1 ;  /* 0x000000030500780c */ /* 0x000fc40000f21070 */
[----:B------:R-:W0:Y:S01]  /*f670*/  @P5 S2R R3, SR_CgaCtaId ;  /* 0x0000000000035919 */ /* 0x000e220000008800 */
[----:B------:R-:W-:Y:S02]  /*f680*/  @P5 MOV R2, 0x400 ;  /* 0x0000040000025802 */ /* 0x000fe40000000f00 */
[----:B------:R-:W-:Y:S02]  /*f690*/  PLOP3.LUT P4, PT, PT, PT, UP0, 0x80, 0x0 ;  /* 0x000000000000781c */ /* 0x000fe40003f8f008 */
[----:B0-----:R-:W-:Y:S01]  /*f6a0*/  @P5 LEA R4, R3, R2, 0x18 ;  /* 0x0000000203045211 */ /* 0x001fe200078ec0ff */
[----:B------:R-:W-:-:S03]  /*f6b0*/  IMAD.WIDE.U32 R2, R8, -0x55555555, RZ ;  /* 0xaaaaaaab08027825 */ /* 0x000fc600078e00ff */
[----:B------:R0:W-:Y:S02]  /*f6c0*/  @P5 SYNCS.ARRIVE.TRANS64.A1T0 RZ, [R4+URZ+0x48], RZ ;  /* 0x000048ff04ff59a7 */ /* 0x0001e4000810003f */
[----:B------:R-:W-:Y:S02]  /*f6d0*/  SHF.R.U32.HI R5, RZ, 0x1, R3 ;  /* 0x00000001ff057819 */ /* 0x000fe40000011603 */
[----:B------:R-:W-:Y:S02]  /*f6e0*/  SEL R3, RZ, 0x1, !P1 ;  /* 0x00000001ff037807 */ /* 0x000fe40004800000 */
[----:B------:R-:W-:Y:S01]  /*f6f0*/  PRMT R2, RZ, 0x7610, R2 ;  /* 0x00007610ff027816 */ /* 0x000fe20000000002 */
[----:B------:R-:W-:Y:S01]  /*f700*/  IMAD R8, R5, -0x3, R8 ;  /* 0xfffffffd05087824 */ /* 0x000fe200078e0208 */
[----:B------:R-:W-:-:S04]  /*f710*/  LOP3.LUT R0, R0, R3, RZ, 0x3c, !PT ;  /* 0x0000000300007212 */ /* 0x000fc800078e3cff */
[----:B------:R-:W-:Y:S01]  /*f720*/  @P4 LOP3.LUT R0, R0, 0x1, R5, 0x78, !PT ;  /* 0x0000000100004812 */ /* 0x000fe200078e7805 */
[----:B------:R-:W-:Y:S01]  /*f730*/  IMAD.MOV.U32 R5, RZ, RZ, -0x1 ;  /* 0xffffffffff057424 */ /* 0x000fe200078e00ff */
[----:B---3--:R-:W-:-:S04]  /*f740*/  IADD3 R13, P5, R13, UR22, RZ ;  /* 0x000000160d0d7c10 */ /* 0x008fc8000ffbe0ff */
[----:B--2---:R-:W-:Y:S01]  /*f750*/  IADD3.X R15, R15, UR18, RZ, P5, !PT ;  /* 0x000000120f0f7c10 */ /* 0x004fe2000affe4ff */
[----:B------:R0:W-:Y:S01]  /*f760*/  STL [R1+0x74], R13 ;  /* 0x0000740d01007387 */ /* 0x0001e20000100800 */
[----:B------:R-:W-:-:S03]  /*f770*/  ISETP.GE.U32.AND P1, PT, R13, UR8, PT ;  /* 0x000000080d007c0c */ /* 0x000fc6000bf26070 */
[----:B------:R0:W-:Y:S01]  /*f780*/  STL [R1+0x70], R15 ;  /* 0x0000700f01007387 */ /* 0x0001e20000100800 */
[----:B------:R-:W-:-:S13]  /*f790*/  ISETP.GE.U32.AND.EX P1, PT, R15, UR9, PT, P1 ;  /* 0x000000090f007c0c */ /* 0x000fda000bf26110 */
[----:B0-----:R-:W-:Y:S05]  /*f7a0*/  @P1 BRA `(.L_x_306) ;  /* 0x00000004004c1947 */ /* 0x001fea0003800000 */
[----:B------:R-:W-:Y:S01]  /*f7b0*/  ULDC.64 UR8, c[0x0][0x628] ;  /* 0x00018a0000087ab9 */ /* 0x000fe20000000a00 */
[----:B------:R-:W0:Y:S01]  /*f7c0*/  S2R R12, SR_CTAID.X ;  /* 0x00000000000c7919 */ /* 0x000e220000002500 */
[----:B------:R-:W-:Y:S01]  /*f7d0*/  ISETP.NE.U32.AND P1, PT, RZ, UR8, PT ;  /* 0x00000008ff007c0c */ /* 0x000fe2000bf25070 */
[----:B------:R-:W-:Y:S01]  /*f7e0*/  ULDC UR10, c[0x0][0x630] ;  /* 0x00018c00000a7ab9 */ /* 0x000fe20000000800 */
[----:B------:R-:W-:Y:S01]  /*f7f0*/  IMAD.MOV.U32 R2, RZ, RZ, R13 ;  /* 0x000000ffff027224 */ /* 0x000fe200078e000d */
[----:B------:R-:W1:Y:S01]  /*f800*/  S2R R10, SR_CTAID.Y ;  /* 0x00000000000a7919 */ /* 0x000e620000002600 */
[----:B------:R-:W-:Y:S01]  /*f810*/  ISETP.NE.AND.EX P1, PT, RZ, UR9, PT, P1 ;  /* 0x00000009ff007c0c */ /* 0x000fe2000bf25310 */
[----:B------:R-:W-:-:S12]  /*f820*/  IMAD.MOV.U32 R3, RZ, RZ, R15 ;  /* 0x000000ffff037224 */ /* 0x000fd800078e000f */
[----:B------:R-:W-:Y:S05]  /*f830*/  @!P1 BRA `(.L_x_307) ;  /* 0x0000000000289947 */ /* 0x000fea0003800000 */
[----:B------:R-:W-:Y:S02]  /*f840*/  ULDC UR7, c[0x0][0x634] ;  /* 0x00018d0000077ab9 */ /* 0x000fe40000000800 */
[----:B------:R-:W-:-:S05]  /*f850*/  IADD3 R7, P1, R13, UR7, RZ ;  /* 0x000000070d077c10 */ /* 0x000fca000ff3e0ff */
[----:B------:R-:W-:-:S04]  /*f860*/  IMAD.X R11, RZ, RZ, R15, P1 ;  /* 0x000000ffff0b7224 */ /* 0x000fc800008e060f */
[----:B------:R-:W-:-:S04]  /*f870*/  IMAD.WIDE.U32 R4, R11, UR8, RZ ;  /* 0x000000080b047c25 */ /* 0x000fc8000f8e00ff */
[----:B------:R-:W-:-:S04]  /*f880*/  IMAD.WIDE.U32 R4, P1, R7, UR9, R4 ;  /* 0x0000000907047c25 */ /* 0x000fc8000f820004 */
[----:B------:R-:W-:-:S04]  /*f890*/  IMAD.WIDE.U32 R6, R7, UR8, RZ ;  /* 0x0000000807067c25 */ /* 0x000fc8000f8e00ff */
[----:B------:R-:W-:Y:S01]  /*f8a0*/  IMAD.X R3, RZ, RZ, RZ, P1 ;  /* 0x000000ffff037224 */ /* 0x000fe200008e06ff */
[----:B------:R-:W-:Y:S01]  /*f8b0*/  IADD3 RZ, P1, R7, R4, RZ ;  /* 0x0000000407ff7210 */ /* 0x000fe20007f3e0ff */
[----:B------:R-:W-:-:S04]  /*f8c0*/  IMAD.MOV.U32 R2, RZ, RZ, R5 ;  /* 0x000000ffff027224 */ /* 0x000fc800078e0005 */
[----:B------:R-:W-:-:S08]  /*f8d0*/  IMAD.WIDE.U32.X R2, R11, UR9, R2, P1 ;  /* 0x000000090b027c25 */ /* 0x000fd000088e0402 */
.L_x_307:
[--C-:B------:R-:W-:Y:S01]  /*f8e0*/  SHF.R.U64 R11, R2, UR10, R3.reuse ;  /* 0x0000000a020b7c19 */ /* 0x100fe20008001203 */
[----:B------:R-:W-:Y:S01]  /*f8f0*/  ULDC.64 UR8, c[0x0][0x620] ;  /* 0x0001880000087ab9 */ /* 0x000fe20000000a00 */
[----:B------:R-:W-:Y:S01]  /*f900*/  SHF.R.U32.HI R2, RZ, UR10, R3 ;  /* 0x0000000aff027c19 */ /* 0x000fe20008011603 */
[----:B------:R-:W-:Y:S01]  /*f910*/  IMAD.MOV.U32 R3, RZ, RZ, R15 ;  /* 0x000000ffff037224 */ /* 0x000fe200078e000f */
[----:B------:R-:W-:Y:S01]  /*f920*/  IADD3 R5, P1, RZ, -R11, RZ ;  /* 0x8000000bff057210 */ /* 0x000fe20007f3e0ff */
[----:B------:R-:W-:Y:S01]  /*f930*/  ULDC UR7, c[0x0][0x150] ;  /* 0x0000540000077ab9 */ /* 0x000fe20000000800 */
[----:B0-----:R-:W-:Y:S01]  /*f940*/  I2FP.F32.U32 R6, R12 ;  /* 0x0000000c00067245 */ /* 0x001fe20000201000 */
[----:B------:R-:W0:Y:S01]  /*f950*/  LDC R7, c[0x0][0x144] ;  /* 0x00005100ff077b82 */ /* 0x000e220000000800 */
[----:B------:R-:W-:Y:S01]  /*f960*/  ULDC.64 UR10, c[0x0][0x640] ;  /* 0x00019000000a7ab9 */ /* 0x000fe20000000a00 */
[----:B------:R-:W-:Y:S01]  /*f970*/  IMAD.X R2, RZ, RZ, ~R2, P1 ;  /* 0x000000ffff027224 */ /* 0x000fe200008e0e02 */
[----:B------:R-:W-:Y:S01]  /*f980*/  ISETP.NE.U32.AND P1, PT, RZ, UR10, PT ;  /* 0x0000000aff007c0c */ /* 0x000fe2000bf25070 */
[----:B------:R-:W-:Y:S01]  /*f990*/  FMUL R6, R6, UR7 ;  /* 0x0000000706067c20 */ /* 0x000fe20008400000 */
[----:B------:R-:W-:Y:S01]  /*f9a0*/  ULDC UR7, c[0x0][0x618] ;  /* 0x0001860000077ab9 */ /* 0x000fe20000000800 */
[----:B------:R-:W-:Y:S01]  /*f9b0*/  IMAD R4, R2, UR8, RZ ;  /* 0x0000000802047c24 */ /* 0x000fe2000f8e02ff */
[----:B------:R-:W-:Y:S01]  /*f9c0*/  ISETP.NE.AND.EX P1, PT, RZ, UR11, PT, P1 ;  /* 0x0000000bff007c0c */ /* 0x000fe2000bf25310 */
[----:B------:R-:W-:Y:S01]  /*f9d0*/  IMAD.MOV.U32 R2, RZ, RZ, R13 ;  /* 0x000000ffff027224 */ /* 0x000fe200078e000d */
[----:B------:R-:W2:Y:S01]  /*f9e0*/  LDC R15, c[0x0][0x148] ;  /* 0x00005200ff0f7b82 */ /* 0x000ea20000000800 */
[----:B------:R-:W3:Y:S02]  /*f9f0*/  F2I.U32.TRUNC.NTZ R6, R6 ;  /* 0x0000000600067305 */ /* 0x000ee4000020f000 */
[----:B------:R-:W-:Y:S01]  /*fa00*/  IMAD.WIDE.U32 R2, R5, UR8, R2 ;  /* 0x0000000805027c25 */ /* 0x000fe2000f8e0002 */
[----:B------:R-:W-:-:S03]  /*fa10*/  ULDC UR8, c[0x0][0x154] ;  /* 0x0000550000087ab9 */ /* 0x000fc60000000800 */
[----:B------:R-:W-:Y:S01]  /*fa20*/  IMAD R5, R5, UR9, R4 ;  /* 0x0000000905057c24 */ /* 0x000fe2000f8e0204 */
[----:B------:R-:W-:-:S03]  /*fa30*/  ULDC UR9, c[0x0][0x608] ;  /* 0x0001820000097ab9 */ /* 0x000fc60000000800 */
[----:B------:R-:W-:-:S05]  /*fa40*/  IMAD.IADD R3, R3, 0x1, R5 ;  /* 0x0000000103037824 */ /* 0x000fca00078e0205 */
[----:B------:R-:W-:Y:S01]  /*fa50*/  SHF.R.U64 R13, R2, UR7, R3 ;  /* 0x00000007020d7c19 */ /* 0x000fe20008001203 */
[----:B---3--:R-:W-:Y:S01]  /*fa60*/  IMAD.MOV R6, RZ, RZ, -R6 ;  /* 0x000000ffff067224 */ /* 0x008fe200078e0a06 */
[----:B-1----:R-:W-:-:S03]  /*fa70*/  I2FP.F32.U32 R2, R10 ;  /* 0x0000000a00027245 */ /* 0x002fc60000201000 */
[----:B0-----:R-:W-:Y:S02]  /*fa80*/  IMAD R19, R7, R6, R12 ;  /* 0x0000000607137224 */ /* 0x001fe400078e020c */
[----:B------:R-:W-:Y:S01]  /*fa90*/  FMUL R4, R2, UR8 ;  /* 0x0000000802047c20 */ /* 0x000fe20008400000 */
[----:B------:R-:W-:Y:S01]  /*faa0*/  SHF.R.U32.HI R2, RZ, UR7, R3 ;  /* 0x00000007ff027c19 */ /* 0x000fe20008011603 */
[----:B------:R-:W-:Y:S02]  /*fab0*/  ULDC UR7, c[0x0][0x658] ;  /* 0x0001960000077ab9 */ /* 0x000fe40000000800 */
[----:B------:R0:W1:Y:S01]  /*fac0*/  F2I.U32.TRUNC.NTZ R18, R4 ;  /* 0x0000000400127305 */ /* 0x000062000020f000 */
[--C-:B------:R-:W-:Y:S02]  /*fad0*/  SHF.R.U64 R16, R13, UR9, R2.reuse ;  /* 0x000000090d107c19 */ /* 0x100fe40008001202 */
[----:B------:R-:W-:-:S04]  /*fae0*/  SHF.R.U32.HI R3, RZ, UR9, R2 ;  /* 0x00000009ff037c19 */ /* 0x000fc80008011602 */
[--C-:B------:R-:W-:Y:S02]  /*faf0*/  SHF.R.U64 R14, R16, UR7, R3.reuse ;  /* 0x00000007100e7c19 */ /* 0x100fe40008001203 */
[----:B------:R-:W-:-:S03]  /*fb00*/  SHF.R.U32.HI R3, RZ, UR7, R3 ;  /* 0x00000007ff037c19 */ /* 0x000fc60008011603 */
[----:B------:R-:W-:Y:S01]  /*fb10*/  IMAD.MOV.U32 R2, RZ, RZ, R14 ;  /* 0x000000ffff027224 */ /* 0x000fe200078e000e */
[----:B0-2---:R-:W-:Y:S06]  /*fb20*/  @!P1 BRA `(.L_x_308) ;  /* 0x0000000000289947 */ /* 0x005fec0003800000 */
        /* <DEDUP_REMOVED lines=10> */
.L_x_308:
[----:B------:R-:W-:Y:S01]  /*fbd0*/  ULDC UR7, c[0x0][0x648] ;  /* 0x0001920000077ab9 */ /* 0x000fe20000000800 */
[----:B-1----:R-:W-:Y:S01]  /*fbe0*/  IMAD.MOV R18, RZ, RZ, -R18 ;  /* 0x000000ffff127224 */ /* 0x002fe200078e0a12 */
[----:B------:R-:W-:Y:S01]  /*fbf0*/  SHF.R.U64 R3, R2, UR7, R3 ;  /* 0x0000000702037c19 */ /* 0x000fe20008001203 */
[----:B------:R-:W-:Y:S01]  /*fc00*/  ULDC UR7, c[0x0][0x638] ;  /* 0x00018e0000077ab9 */ /* 0x000fe20000000800 */
[----:B------:R-:W-:Y:S01]  /*fc10*/  LOP3.LUT R2, R16, UR6, RZ, 0xc0, !PT ;  /* 0x0000000610027c12 */ /* 0x000fe2000f8ec0ff */
[----:B------:R-:W-:Y:S01]  /*fc20*/  @P2 IMAD R19, R15, R18, R10 ;  /* 0x000000120f132224 */ /* 0x000fe200078e020a */
[----:B------:R-:W-:Y:S01]  /*fc30*/  LOP3.LUT R13, R13, UR4, RZ, 0xc0, !PT ;  /* 0x000000040d0d7c12 */ /* 0x000fe2000f8ec0ff */
[----:B------:R-:W-:Y:S01]  /*fc40*/  IMAD.MOV R5, RZ, RZ, -R3 ;  /* 0x000000ffff057224 */ /* 0x000fe200078e0a03 */
[----:B------:R-:W-:Y:S01]  /*fc50*/  ULDC UR8, c[0x0][0x610] ;  /* 0x0001840000087ab9 */ /* 0x000fe20000000800 */
[----:B------:R-:W-:Y:S02]  /*fc60*/  IMAD R2, R3, UR5, R2 ;  /* 0x0000000503027c24 */ /* 0x000fe4000f8e0202 */
[----:B------:R-:W-:Y:S01]  /*fc70*/  IMAD R14, R5, UR7, R14 ;  /* 0x00000007050e7c24 */ /* 0x000fe2000f8e020e */
[----:B------:R-:W-:Y:S01]  /*fc80*/  ULDC UR7, c[0x0][0x600] ;  /* 0x0001800000077ab9 */ /* 0x000fe20000000800 */
[----:B------:R-:W-:-:S02]  /*fc90*/  IMAD R5, R2, UR8, R19 ;  /* 0x0000000802057c24 */ /* 0x000fc4000f8e0213 */
[----:B------:R-:W-:Y:S02]  /*fca0*/  IMAD R14, R14, UR7, R13 ;  /* 0x000000070e0e7c24 */ /* 0x000fe4000f8e020d */
[----:B------:R-:W-:-:S03]  /*fcb0*/  IMAD.MOV.U32 R2, RZ, RZ, 0x1 ;  /* 0x00000001ff027424 */ /* 0x000fc600078e00ff */
[----:B------:R-:W-:Y:S02]  /*fcc0*/  SEL R6, R14, R5, !P2 ;  /* 0x000000050e067207 */ /* 0x000fe40005000000 */
[----:B------:R-:W-:-:S07]  /*fcd0*/  SEL R5, R5, R14, !P2 ;  /* 0x0000000e05057207 */ /* 0x000fce0005000000 */
.L_x_306:
[----:B------:R-:W-:Y:S05]  /*fce0*/  BSYNC B1 ;  /* 0x0000000000017941 */ /* 0x000fea0003800000 */
.L_x_305:
[----:B------:R-:W-:-:S13]  /*fcf0*/  LOP3.LUT P1, RZ, R2, 0xff, RZ, 0xc0, !PT ;  /* 0x000000ff02ff7812 */ /* 0x000fda000782c0ff */
[----:B------:R-:W-:Y:S05]  /*fd00*/  @P1 BRA `(.L_x_309) ;  /* 0xfffffff400301947 */ /* 0x000fea000383ffff */
[----:B------:R-:W-:Y:S05]  /*fd10*/  BSYNC B0 ;  /* 0x0000000000007941 */ /* 0x000fea0003800000 */
.L_x_297:
[----:B------:R-:W-:-:S03]  /*fd20*/  UMOV UR7, 0xffffffff ;  /* 0xffffffff00077882 */ /* 0x000fc60000000000 */
[----:B------:R-:W-:Y:S05]  /*fd30*/  BRA.DIV UR7, `(.L_x_310) ;  /* 0x0000000607047947 */ /* 0x000fea000b800000 */
[----:B------:R-:W-:-:S13]  /*fd40*/  ELECT P0, URZ, PT ;  /* 0x00000000003f782f */ /* 0x000fda0003800000 */
.L_x_323:
[----:B------:R-:W-:Y:S04]  /*fd50*/  BSSY B0, `(.L_x_311) ;  /* 0x0000023000007945 */ /* 0x000fe80003800000 */
[----:B------:R-:W-:Y:S05]  /*fd60*/  @!P0 BRA `(.L_x_312) ;  /* 0x0000000000848947 */ /* 0x000fea0003800000 */
[----:B------:R-:W-:-:S04]  /*fd70*/  ULOP3.LUT UR7, UR13, 0x2, URZ, 0xfc, !UPT ;  /* 0x000000020d077892 */ /* 0x000fc8000f8efc3f */
[----:B------:R-:W-:-:S06]  /*fd80*/  UISETP.NE.AND UP0, UPT, UR7, 0x3, UPT ;  /* 0x000000030700788c */ /* 0x000fcc000bf05270 */
[----:B------:R-:W-:-:S13]  /*fd90*/  PLOP3.LUT P0, PT, PT, PT, UP0, 0x80, 0x0 ;  /* 0x000000000000781c */ /* 0x000fda0003f0f008 */
[----:B------:R-:W-:Y:S05]  /*fda0*/  @!P0 BRA `(.L_x_313) ;  /* 0x0000000000048947 */ /* 0x000fea0003800000 */
[----:B------:R-:W-:Y:S01]  /*fdb0*/  BPT.TRAP 0x1 ;  /* 0x000000040000795c */ /* 0x000fe20000300000 */
.L_x_313:
[----:B------:R-:W0:Y:S01]  /*fdc0*/  S2R R3, SR_CgaCtaId ;  /* 0x0000000000037919 */ /* 0x000e220000008800 */
[----:B------:R-:W-:-:S04]  /*fdd0*/  MOV R2, 0x400 ;  /* 0x0000040000027802 */ /* 0x000fc80000000f00 */
[----:B0-----:R-:W-:Y:S02]  /*fde0*/  LEA R3, R3, R2, 0x18 ;  /* 0x0000000203037211 */ /* 0x001fe400078ec0ff */
[----:B------:R-:W-:-:S03]  /*fdf0*/  SHF.L.U32 R2, R0, 0x1f, RZ ;  /* 0x0000001f00027819 */ /* 0x000fc600000006ff */
[----:B------:R-:W-:-:S04]  /*fe00*/  VIADD R3, R3, 0x18 ;  /* 0x0000001803037836 */ /* 0x000fc80000000000 */
[C---:B------:R-:W-:Y:S02]  /*fe10*/  IMAD R7, R8.reuse, 0x8, R3 ;  /* 0x0000000808077824 */ /* 0x040fe400078e0203 */
[----:B------:R-:W-:Y:S02]  /*fe20*/  VIADD R8, R8, 0x1 ;  /* 0x0000000108087836 */ /* 0x000fe40000000000 */
[----:B------:R-:W0:Y:S03]  /*fe30*/  SYNCS.PHASECHK.TRANS64.TRYWAIT P0, [R7+URZ], R2 ;  /* 0x00000002070075a7 */ /* 0x000e26000800017f */
[----:B------:R-:W-:-:S04]  /*fe40*/  ISETP.NE.AND P1, PT, R8, 0x3, PT ;  /* 0x000000030800780c */ /* 0x000fc80003f25270 */
[----:B------:R-:W-:Y:S02]  /*fe50*/  SEL R5, RZ, 0x1, P1 ;  /* 0x00000001ff057807 */ /* 0x000fe40000800000 */
[----:B------:R-:W-:Y:S02]  /*fe60*/  SEL R8, R8, RZ, P1 ;  /* 0x000000ff08087207 */ /* 0x000fe40000800000 */
[----:B------:R-:W-:-:S03]  /*fe70*/  LOP3.LUT R5, R0, R5, RZ, 0x3c, !PT ;  /* 0x0000000500057212 */ /* 0x000fc600078e3cff */
[----:B------:R-:W-:Y:S01]  /*fe80*/  IMAD R9, R8, 0x8, R3 ;  /* 0x0000000808097824 */ /* 0x000fe200078e0203 */
[----:B------:R-:W-:Y:S01]  /*fe90*/  SHF.L.U32 R4, R5, 0x1f, RZ ;  /* 0x0000001f05047819 */ /* 0x000fe200000006ff */
[----:B0-----:R-:W-:Y:S06]  /*fea0*/  @!P0 BRA `(.L_x_314) ;  /* 0x0000000000cc8947 */ /* 0x001fec0003800000 */
.L_x_324:
[----:B------:R-:W1:Y:S01]  /*feb0*/  SYNCS.PHASECHK.TRANS64.TRYWAIT P0, [R9+URZ], R4 ;  /* 0x00000004090075a7 */ /* 0x000e62000800017f */
[----:B------:R-:W-:-:S05]  /*fec0*/  VIADD R0, R8, 0x1 ;  /* 0x0000000108007836 */ /* 0x000fca0000000000 */
[----:B------:R-:W-:-:S04]  /*fed0*/  ISETP.NE.AND P1, PT, R0, 0x3, PT ;  /* 0x000000030000780c */ /* 0x000fc80003f25270 */
[----:B0-----:R-:W-:Y:S02]  /*fee0*/  SEL R2, RZ, 0x1, P1 ;  /* 0x00000001ff027807 */ /* 0x001fe40000800000 */
[----:B------:R-:W-:Y:S02]  /*fef0*/  SEL R0, R0, RZ, P1 ;  /* 0x000000ff00007207 */ /* 0x000fe40000800000 */
[----:B------:R-:W-:Y:S01]  /*ff00*/  LOP3.LUT R2, R5, R2, RZ, 0x3c, !PT ;  /* 0x0000000205027212 */ /* 0x000fe200078e3cff */
[----:B-1----:R-:W-:Y:S06]  /*ff10*/  @!P0 BRA `(.L_x_315) ;  /* 0x0000000000c48947 */ /* 0x002fec0003800000 */
.L_x_325:
[----:B------:R-:W-:Y:S01]  /*ff20*/  IMAD R3, R0, 0x8, R3 ;  /* 0x0000000800037824 */ /* 0x000fe200078e0203 */
[----:B------:R-:W-:-:S07]  /*ff30*/  SHF.L.U32 R0, R2, 0x1f, RZ ;  /* 0x0000001f02007819 */ /* 0x000fce00000006ff */
.L_x_316:
[----:B-1----:R1:W2:Y:S02]  /*ff40*/  SYNCS.PHASECHK.TRANS64.TRYWAIT P0, [R3+URZ], R0 ;  /* 0x00000000030075a7 */ /* 0x0022a4000800017f */
[----:B--2---:R-:W-:Y:S05]  /*ff50*/  @!P0 NANOSLEEP.SYNCS 0x989680 ;  /* 0x009896800000895d */ /* 0x004fea0003900000 */
[----:B------:R-:W2:Y:S02]  /*ff60*/  @!P0 SYNCS.PHASECHK.TRANS64 P0, [R3+URZ], R0 ;  /* 0x00000000030085a7 */ /* 0x000ea4000800007f */
[----:B--2---:R-:W-:Y:S05]  /*ff70*/  @!P0 BRA `(.L_x_316) ;  /* 0xfffffffc00f08947 */ /* 0x004fea000383ffff */
.L_x_312:
[----:B------:R-:W-:Y:S05]  /*ff80*/  BSYNC B0 ;  /* 0x0000000000007941 */ /* 0x000fea0003800000 */
.L_x_311:
[----:B------:R-:W-:Y:S05]  /*ff90*/  EXIT ;  /* 0x000000000000794d */ /* 0x000fea0003800000 */
.L_x_17:
[----:B-1----:R-:W-:-:S04]  /*ffa0*/  IMAD.U32 R3, RZ, RZ, UR6 ;  /* 0x00000006ff037e24 */ /* 0x002fc8000f8e00ff */
[----:B------:R1:W2:Y:S03]  /*ffb0*/  SYNCS.PHASECHK.TRANS64.TRYWAIT P0, [R3+URZ], R0 ;  /* 0x00000000030075a7 */ /* 0x0002a6000800017f */
[----:B--2---:R-:W-:Y:S05]  /*ffc0*/  @!P0 NANOSLEEP.SYNCS 0x989680 ;  /* 0x009896800000895d */ /* 0x004fea0003900000 */
[----:B------:R-:W2:Y:S02]  /*ffd0*/  @!P0 SYNCS.PHASECHK.TRANS64 P0, [R3+URZ], R0 ;  /* 0x00000000030085a7 */ /* 0x000ea4000800007f */
[----:B--2---:R-:W-:Y:S05]  /*ffe0*/  @!P0 BRA `(.L_x_17) ;  /* 0xfffffffc00ec8947 */ /* 0x004fea000383ffff */
[----:B------:R-:W-:Y:S05]  /*fff0*/  BRA `(.L_x_16) ;  /* 0xffffff1800cc7947 */ /* 0x000fea000383ffff */
.L_x_23:
[----:B-----5:R2:W-:Y:S02]  /*10000*/  STL [R1+0x80], R0 ;  /* 0x0000800001007387 */ /* 0x0205e40000100800 */
[----:B--2---:R-:W-:-:S04]  /*10010*/  IMAD.U32 R0, RZ, RZ, UR9 ;  /* 0x00000009ff007e24 */ /* 0x004fc8000f8e00ff */
[----:B------:R2:W3:Y:S03]  /*10020*/  SYNCS.PHASECHK.TRANS64.TRYWAIT P0, [R0+URZ], R229 ;  /* 0x000000e5000075a7 */ /* 0x0004e6000800017f */
[----:B---3--:R-:W-:Y:S05]  /*10030*/  @!P0 NANOSLEEP.SYNCS 0x989680 ;  /* 0x009896800000895d */ /* 0x008fea0003900000 */
[----:B------:R2:W3:Y:S02]  /*10040*/  @!P0 SYNCS.PHASECHK.TRANS64 P0, [R0+URZ], R229 ;  /* 0x000000e5000085a7 */ /* 0x0004e4000800007f */
[----:B--2---:R2:W5:Y:S02]  /*10050*/  LDL.LU R0, [R1+0x80] ;  /* 0x0000800001007983 */ /* 0x0045640000300800 */
[----:B--23--:R-:W-:Y:S05]  /*10060*/  @!P0 BRA `(.L_x_23) ;  /* 0xfffffffc00e48947 */ /* 0x00cfea000383ffff */
[----:B------:R-:W-:Y:S05]  /*10070*/  BRA `(.L_x_22) ;  /* 0xffffff2c006c7947 */ /* 0x000fea000383ffff */
.L_x_298:
[----:B------:R-:W-:Y:S01]  /*10080*/  BSSY B1, `(.L_x_317) ;  /* 0x0000006000017945 */ /* 0x000fe20003800000 */
[----:B------:R-:W-:-:S07]  /*10090*/  IMAD.MOV.U32 R2, RZ, RZ, -0x1 ;  /* 0xffffffffff027424 */ /* 0x000fce00078e00ff */
[----:B------:R-:W-:Y:S05]  /*100a0*/  WARPSYNC.COLLECTIVE R2, `(.L_x_318) ;  /* 0x00000000020c7348 */ /* 0x000fea0003c00000 */
[----:B------:R-:W-:Y:S02]  /*100b0*/  ELECT P1, UR62, PT ;  /* 0x00000000003e782f */ /* 0x000fe40003820000 */
[----:B------:R-:W-:Y:S01]  /*100c0*/  MOV R2, UR62 ;  /* 0x0000003e00027c02 */ /* 0x000fe20008000f00 */
[----:B------:R-:W-:Y:S10]  /*100d0*/  ENDCOLLECTIVE ;  /* 0x000000000000791b */ /* 0x000ff40003800000 */
.L_x_318:
[----:B------:R-:W-:Y:S05]  /*100e0*/  BSYNC B1 ;  /* 0x0000000000017941 */ /* 0x000fea0003800000 */
.L_x_317:
[----:B------:R-:W-:Y:S05]  /*100f0*/  BRA `(.L_x_319) ;  /* 0xfffffff000407947 */ /* 0x000fea000383ffff */
.L_x_301:
[----:B-1----:R1:W2:Y:S02]  /*10100*/  SYNCS.PHASECHK.TRANS64.TRYWAIT P1, [R13+URZ+0x18], R4 ;  /* 0x000018040d0075a7 */ /* 0x0022a4000802017f */
[----:B--2---:R-:W-:Y:S05]  /*10110*/  @!P1 NANOSLEEP.SYNCS 0x989680 ;  /* 0x009896800000995d */ /* 0x004fea0003900000 */
[----:B------:R-:W2:Y:S02]  /*10120*/  @!P1 SYNCS.PHASECHK.TRANS64 P1, [R13+URZ+0x18], R4 ;  /* 0x000018040d0095a7 */ /* 0x000ea4000802007f */
[----:B--2---:R-:W-:Y:S05]  /*10130*/  @!P1 BRA `(.L_x_301) ;  /* 0xfffffffc00f09947 */ /* 0x004fea000383ffff */
[----:B------:R-:W-:Y:S05]  /*10140*/  BRA `(.L_x_320) ;  /* 0xfffffff000747947 */ /* 0x000fea000383ffff */
.L_x_310:
[----:B------:R-:W-:Y:S01]  /*10150*/  BSSY B0, `(.L_x_321) ;  /* 0x0000006000007945 */ /* 0x000fe20003800000 */
[----:B------:R-:W-:-:S07]  /*10160*/  IMAD.MOV.U32 R2, RZ, RZ, -0x1 ;  /* 0xffffffffff027424 */ /* 0x000fce00078e00ff */
[----:B------:R-:W-:Y:S05]  /*10170*/  WARPSYNC.COLLECTIVE R2, `(.L_x_322) ;  /* 0x00000000020c7348 */ /* 0x000fea0003c00000 */
[----:B------:R-:W-:Y:S02]  /*10180*/  ELECT P1, UR62, PT ;  /* 0x00000000003e782f */ /* 0x000fe40003820000 */
[----:B------:R-:W-:Y:S01]  /*10190*/  MOV R2, UR62 ;  /* 0x0000003e00027c02 */ /* 0x000fe20008000f00 */
[----:B------:R-:W-:Y:S10]  /*101a0*/  ENDCOLLECTIVE ;  /* 0x000000000000791b */ /* 0x000ff40003800000 */
.L_x_322:
[----:B------:R-:W-:Y:S05]  /*101b0*/  BSYNC B0 ;  /* 0x0000000000007941 */ /* 0x000fea0003800000 */
.L_x_321:
[----:B------:R-:W-:Y:S01]  /*101c0*/  PLOP3.LUT P0, PT, P1, PT, PT, 0x80, 0x0 ;  /* 0x000000000000781c */ /* 0x000fe20000f0f070 */
[----:B------:R-:W-:-:S12]  /*101d0*/  BRA `(.L_x_323) ;  /* 0xfffffff800dc7947 */ /* 0x000fd8000383ffff */
.L_x_314:
[----:B0-----:R0:W1:Y:S02]  /*101e0*/  SYNCS.PHASECHK.TRANS64.TRYWAIT P0, [R7+URZ], R2 ;  /* 0x00000002070075a7 */ /* 0x001064000800017f */
[----:B-1----:R-:W-:Y:S05]  /*101f0*/  @!P0 NANOSLEEP.SYNCS 0x989680 ;  /* 0x009896800000895d */ /* 0x002fea0003900000 */
[----:B------:R-:W1:Y:S02]  /*10200*/  @!P0 SYNCS.PHASECHK.TRANS64 P0, [R7+URZ], R2 ;  /* 0x00000002070085a7 */ /* 0x000e64000800007f */
[----:B-1----:R-:W-:Y:S05]  /*10210*/  @!P0 BRA `(.L_x_314) ;  /* 0xfffffffc00f08947 */ /* 0x002fea000383ffff */
[----:B------:R-:W-:Y:S05]  /*10220*/  BRA `(.L_x_324) ;  /* 0xfffffffc00207947 */ /* 0x000fea000383ffff */
.L_x_315:
[----:B0-----:R0:W1:Y:S02]  /*10230*/  SYNCS.PHASECHK.TRANS64.TRYWAIT P0, [R9+URZ], R4 ;  /* 0x00000004090075a7 */ /* 0x001064000800017f */
[----:B-1----:R-:W-:Y:S05]  /*10240*/  @!P0 NANOSLEEP.SYNCS 0x989680 ;  /* 0x009896800000895d */ /* 0x002fea0003900000 */
[----:B------:R-:W1:Y:S02]  /*10250*/  @!P0 SYNCS.PHASECHK.TRANS64 P0, [R9+URZ], R4 ;  /* 0x00000004090085a7 */ /* 0x000e64000800007f */
[----:B-1----:R-:W-:Y:S05]  /*10260*/  @!P0 BRA `(.L_x_315) ;  /* 0xfffffffc00f08947 */ /* 0x002fea000383ffff */
[----:B------:R-:W-:Y:S05]  /*10270*/  BRA `(.L_x_325) ;  /* 0xfffffffc00287947 */ /* 0x000fea000383ffff */
.L_x_326:
[----:B------:R-:W-:-:S00]  /*10280*/  BRA `(.L_x_326) ;  /* 0xfffffffc00fc7947 */ /* 0x000fc0000383ffff */
[----:B------:R-:W-:-:S00]  /*10290*/  NOP ;  /* 0x0000000000007918 */ /* 0x000fc00000000000 */
        /* <DEDUP_REMOVED lines=14> */
.L_x_327:


//--------------------- .nv.shared._ZN7cutlass13device_kernelINS_4gemm6kernel13GemmUniversalIN4cute5tupleIJiiiiEEENS1_10collective13CollectiveMmaINS1_37MainloopSm90TmaGmmaWarpSpecializedFP8ILi3ENS5_IJNS4_1CILi1EEESB_SB_EEENS1_35KernelTmaWarpSpecializedCooperativeEEENS5_IJNSA_ILi128EEENSA_ILi256EEESF_EEENS_12float_e4m3_tENS5_IJlSB_lEEESI_SJ_NS4_8TiledMMAINS4_8MMA_AtomIJNS4_4SM904GMMA31MMA_64x256x32_F32E4M3E4M3_SS_TNILNSN_7ScaleInE1ELSP_1EEEEEENS4_6LayoutINS5_IJNSA_ILi2EEESB_SB_EEENS5_IJSB_NSA_ILi0EEESV_EEEEENS5_IJNS4_10UnderscoreESY_SY_EEEEENS4_13SM90_TMA_LOADENS4_14ComposedLayoutINS4_7SwizzleILi3ELi4ELi3EEENS4_18smem_ptr_flag_bitsILi8EEENSS_INS5_IJNSA_ILi8EEESF_EEENS5_IJSF_SB_EEEEEEEvNS4_8identityES11_S1B_vS1C_EENS_8epilogue10collective6detail29Sm90TmaWarpSpecializedAdapterINS1F_15DefaultEpilogueISI_SJ_SJ_NS1E_6thread17LinearCombinationISI_Li1EffLNS1J_9ScaleType4KindE0ELNS_15FloatRoundStyleE2ESI_EENS1_15EpilogueDefaultEEEEEvvEEEEvNT_6ParamsE --------------------------
	.section	.nv.shared._ZN7cutlass13device_kernelINS_4gemm6kernel13GemmUniversalIN4cute5tupleIJiiiiEEENS1_10collective13CollectiveMmaINS1_37MainloopSm90TmaGmmaWarpSpecializedFP8ILi3ENS5_IJNS4_1CILi1EEESB_SB_EEENS1_35KernelTmaWarpSpecializedCooperativeEEENS5_IJNSA_ILi128EEENSA_ILi256EEESF_EEENS_12float_e4m3_tENS5_IJlSB_lEEESI_SJ_NS4_8TiledMMAINS4_8MMA_AtomIJNS4_4SM904GMMA31MMA_64x256x32_F32E4M3E4M3_SS_TNILNSN_7ScaleInE1ELSP_1EEEEEENS4_6LayoutINS5_IJNSA_ILi2EEESB_SB_EEENS5_IJSB_NSA_ILi0EEESV_EEEEENS5_IJNS4_10UnderscoreESY_SY_EEEEENS4_13SM90_TMA_LOADENS4_14ComposedLayoutINS4_7SwizzleILi3ELi4ELi3EEENS4_18smem_ptr_flag_bitsILi8EEENSS_INS5_IJNSA_ILi8EEESF_EEENS5_IJSF_SB_EEEEEEEvNS4_8identityES11_S1B_vS1C_EENS_8epilogue10collective6detail29Sm90TmaWarpSpecializedAdapterINS1F_15DefaultEpilogueISI_SJ_SJ_NS1E_6thread17LinearCombinationISI_Li1EffLNS1J_9ScaleType4KindE0ELNS_15FloatRoundStyleE2ESI_EENS1_15EpilogueDefaultEEEEEvvEEEEvNT_6ParamsE,"aw",@nobits
	.sectionflags	@""
	.align	16
	.zero		1024


//--------------------- .nv.shared.reserved.0     --------------------------
	.section	.nv.shared.reserved.0,"aw",@nobits
	.weak		__nv_reservedSMEM_offset_0_alias
	.size		__nv_reservedSMEM_offset_0_alias, 0, 0
	.other		__nv_reservedSMEM_offset_0_alias,@"STO_CUDA_RESERVED_SHARED STV_DEFAULT"
__nv_reservedSMEM_offset_0_alias:
	.zero		0


//--------------------- .nv.global                --------------------------
	.section	.nv.global,"aw",@nobits
.nv.global:
	.type		_ZN39_INTERNAL_4941a191_4_k_cu_ef648460_43024cute1_E,@object
	.size		_ZN39_INTERNAL_4941a191_4_k_cu_ef648460_43024cute1_E,(_ZN39_INTERNAL_4941a191_4_k_cu_ef648460_43024cuda3std3__45__cpo6cbeginE - _ZN39_INTERNAL_4941a191_4_k_cu_ef648460_43024cute1_E)
_ZN39_INTERNAL_4941a191_4_k_cu_ef648460_43024cute1_E:
	.zero		1
	.type		_ZN39_INTERNAL_4941a191_4_k_cu_ef648460_43024cuda3std3__45__cpo6cbeginE,@object
	.size		_ZN39_INTERNAL_4941a191_4_k_cu_ef648460_43024cuda3std3__45__cpo6cbeginE,(_ZN39_INTERNAL_4941a191_4_k_cu_ef648460_43024cuda3std3__48in_placeE - _ZN39_INTERNAL_4941a191_4_k_cu_ef648460_43024cuda3std3__45__cpo6cbeginE)
_ZN39_INTERNAL_4941a191_4_k_cu_ef648460_43024cuda3std3__45__cpo6cbeginE:
	.zero		1
	.type		_ZN39_INTERNAL_4941a191_4_k_cu_ef648460_43024cuda3std3__48in_placeE,@object
	.size		_ZN39_INTERNAL_4941a191_4_k_cu_ef648460_43024cuda3std3__48in_placeE,(_ZN39_INTERNAL_4941a191_4_k_cu_ef648460_43024cuda3std6ranges3__45__cpo9iter_moveE - _ZN39_INTERNAL_4941a191_4_k_cu_ef648460_43024cuda3std3__48in_placeE)
_ZN39_INTERNAL_4941a191_4_k_cu_ef648460_43024cuda3std3__48in_placeE:
	.zero		1
	.type		_ZN39_INTERNAL_4941a191_4_k_cu_ef648460_43024cuda3std6ranges3__45__cpo9iter_moveE,@object
	.size		_ZN39_INTERNAL_4941a191_4_k_cu_ef648460_43024cuda3std6ranges3__45__cpo9iter_moveE,(_ZN39_INTERNAL_4941a191_4_k_cu_ef648460_43024cuda3std3__45__cpo5beginE - _ZN39_INTERNAL_4941a191_4_k_cu_ef648460_43024cuda3std6ranges3__45__cpo9iter_moveE)
_ZN39_INTERNAL_4941a191_4_k_cu_ef648460_43024cuda3std6ranges3__45__cpo9iter_moveE:
	.zero		1
	.type		_ZN39_INTERNAL_4941a191_4_k_cu_ef648460_43024cuda3std3__45__cpo5beginE,@object
	.size		_ZN39_INTERNAL_4941a191_4_k_cu_ef648460_43024cuda3std3__45__cpo5beginE,(_ZN39_INTERNAL_4941a191_4_k_cu_ef648460_43024cuda3std3__441_GLOBAL__N__4941a191_4_k_cu_ef648460_43026ignoreE - _ZN39_INTERNAL_4941a191_4_k_cu_ef648460_43024cuda3std3__45__cpo5beginE)
_ZN39_INTERNAL_4941a191_4_k_cu_ef648460_43024cuda3std3__45__cpo5beginE:
	.zero		1
	.type		_ZN39_INTERNAL_4941a191_4_k_cu_ef648460_43024cuda3std3__441_GLOBAL__N__4941a191_4_k_cu_ef648460_43026ignoreE,@object
	.size		_ZN39_INTERNAL_4941a191_4_k_cu_ef648460_43024cuda3std3__441_GLOBAL__N__4941a191_4_k_cu_ef648460_43026ignoreE,(_ZN39_INTERNAL_4941a191_4_k_cu_ef648460_43024cute7productE - _ZN39_INTERNAL_4941a191_4_k_cu_ef648460_43024cuda3std3__441_GLOBAL__N__4941a191_4_k_cu_ef648460_43026ignoreE)
_ZN39_INTERNAL_4941a191_4_k_cu_ef648460_43024cuda3std3__441_GLOBAL__N__4941a191_4_k_cu_ef648460_43026ignoreE:
	.zero		1
	.type		_ZN39_INTERNAL_4941a191_4_k_cu_ef648460_43024cute7productE,@object
	.size		_ZN39_INTERNAL_4941a191_4_k_cu_ef648460_43024cute7productE,(_ZN39_INTERNAL_4941a191_4_k_cu_ef648460_43024cuda3std3__45__cpo3endE - _ZN39_INTERNAL_4941a191_4_k_cu_ef648460_43024cute7productE)
_ZN39_INTERNAL_4941a191_4_k_cu_ef648460_43024cute7productE:
	.zero		1
	.type		_ZN39_INTERNAL_4941a191_4_k_cu_ef648460_43024cuda3std3__45__cpo3endE,@object
	.size		_ZN39_INTERNAL_4941a191_4_k_cu_ef648460_43024cuda3std3__45__cpo3endE,(_ZN39_INTERNAL_4941a191_4_k_cu_ef648460_43024cuda3std3__419piecewise_constructE - _ZN39_INTERNAL_4941a191_4_k_cu_ef648460_43024cuda3std3__45__cpo3endE)
_ZN39_INTERNAL_4941a191_4_k_cu_ef648460_43024cuda3std3__45__cpo3endE:
	.zero		1
	.type		_ZN39_INTERNAL_4941a191_4_k_cu_ef648460_43024cuda3std3__419piecewise_constructE,@object
	.size		_ZN39_INTERNAL_4941a191_4_k_cu_ef648460_43024cuda3std3__419piecewise_constructE,(_ZN39_INTERNAL_4941a191_4_k_cu_ef648460_43024cuda3std3__45__cpo4cendE - _ZN39_INTERNAL_4941a191_4_k_cu_ef648460_43024cuda3std3__419piecewise_constructE)
_ZN39_INTERNAL_4941a191_4_k_cu_ef648460_43024cuda3std3__419piecewise_constructE:
	.zero		1
	.type		_ZN39_INTERNAL_4941a191_4_k_cu_ef648460_43024cuda3std3__45__cpo4cendE,@object
	.size		_ZN39_INTERNAL_4941a191_4_k_cu_ef648460_43024cuda3std3__45__cpo4cendE,(_ZN39_INTERNAL_4941a191_4_k_cu_ef648460_43024cuda3std6ranges3__45__cpo4swapE - _ZN39_INTERNAL_4941a191_4_k_cu_ef648460_43024cuda3std3__45__cpo4cendE)
_ZN39_INTERNAL_4941a191_4_k_cu_ef648460_43024cuda3std3__45__cpo4cendE:
	.zero		1
	.type		_ZN39_INTERNAL_4941a191_4_k_cu_ef648460_43024cuda3std6ranges3__45__cpo4swapE,@object
	.size		_ZN39_INTERNAL_4941a191_4_k_cu_ef648460_43024cuda3std6ranges3__45__cpo4swapE,(.L_7 - _ZN39_INTERNAL_4941a191_4_k_cu_ef648460_43024cuda3std6ranges3__45__cpo4swapE)
_ZN39_INTERNAL_4941a191_4_k_cu_ef648460_43024cuda3std6ranges3__45__cpo4swapE:
	.zero		1
.L_7:


//--------------------- .nv.constant0._ZN7cutlass13device_kernelINS_4gemm6kernel13GemmUniversalIN4cute5tupleIJiiiiEEENS1_10collective13CollectiveMmaINS1_37MainloopSm90TmaGmmaWarpSpecializedFP8ILi3ENS5_IJNS4_1CILi1EEESB_SB_EEENS1_35KernelTmaWarpSpecializedCooperativeEEENS5_IJNSA_ILi128EEENSA_ILi256EEESF_EEENS_12float_e4m3_tENS5_IJlSB_lEEESI_SJ_NS4_8TiledMMAINS4_8MMA_AtomIJNS4_4SM904GMMA31MMA_64x256x32_F32E4M3E4M3_SS_TNILNSN_7ScaleInE1ELSP_1EEEEEENS4_6LayoutINS5_IJNSA_ILi2EEESB_SB_EEENS5_IJSB_NSA_ILi0EEESV_EEEEENS5_IJNS4_10UnderscoreESY_SY_EEEEENS4_13SM90_TMA_LOADENS4_14ComposedLayoutINS4_7SwizzleILi3ELi4ELi3EEENS4_18smem_ptr_flag_bitsILi8EEENSS_INS5_IJNSA_ILi8EEESF_EEENS5_IJSF_SB_EEEEEEEvNS4_8identityES11_S1B_vS1C_EENS_8epilogue10collective6detail29Sm90TmaWarpSpecializedAdapterINS1F_15DefaultEpilogueISI_SJ_SJ_NS1E_6thread17LinearCombinationISI_Li1EffLNS1J_9ScaleType4KindE0ELNS_15FloatRoundStyleE2ESI_EENS1_15EpilogueDefaultEEEEEvvEEEEvNT_6ParamsE --------------------------
	.section	.nv.constant0._ZN7cutlass13device_kernelINS_4gemm6kernel13GemmUniversalIN4cute5tupleIJiiiiEEENS1_10collective13CollectiveMmaINS1_37MainloopSm90TmaGmmaWarpSpecializedFP8ILi3ENS5_IJNS4_1CILi1EEESB_SB_EEENS1_35KernelTmaWarpSpecializedCooperativeEEENS5_IJNSA_ILi128EEENSA_ILi256EEESF_EEENS_12float_e4m3_tENS5_IJlSB_lEEESI_SJ_NS4_8TiledMMAINS4_8MMA_AtomIJNS4_4SM904GMMA31MMA_64x256x32_F32E4M3E4M3_SS_TNILNSN_7ScaleInE1ELSP_1EEEEEENS4_6LayoutINS5_IJNSA_ILi2EEESB_SB_EEENS5_IJSB_NSA_ILi0EEESV_EEEEENS5_IJNS4_10UnderscoreESY_SY_EEEEENS4_13SM90_TMA_LOADENS4_14ComposedLayoutINS4_7SwizzleILi3ELi4ELi3EEENS4_18smem_ptr_flag_bitsILi8EEENSS_INS5_IJNSA_ILi8EEESF_EEENS5_IJSF_SB_EEEEEEEvNS4_8identityES11_S1B_vS1C_EENS_8epilogue10collective6detail29Sm90TmaWarpSpecializedAdapterINS1F_15DefaultEpilogueISI_SJ_SJ_NS1E_6thread17LinearCombinationISI_Li1EffLNS1J_9ScaleType4KindE0ELNS_15FloatRoundStyleE2ESI_EENS1_15EpilogueDefaultEEEEEvvEEEEvNT_6ParamsE,"a",@progbits
	.sectionflags	@""
	.align	4
.nv.constant0._ZN7cutlass13device_kernelINS_4gemm6kernel13GemmUniversalIN4cute5tupleIJiiiiEEENS1_10collective13CollectiveMmaINS1_37MainloopSm90TmaGmmaWarpSpecializedFP8ILi3ENS5_IJNS4_1CILi1EEESB_SB_EEENS1_35KernelTmaWarpSpecializedCooperativeEEENS5_IJNSA_ILi128EEENSA_ILi256EEESF_EEENS_12float_e4m3_tENS5_IJlSB_lEEESI_SJ_NS4_8TiledMMAINS4_8MMA_AtomIJNS4_4SM904GMMA31MMA_64x256x32_F32E4M3E4M3_SS_TNILNSN_7ScaleInE1ELSP_1EEEEEENS4_6LayoutINS5_IJNSA_ILi2EEESB_SB_EEENS5_IJSB_NSA_ILi0EEESV_EEEEENS5_IJNS4_10UnderscoreESY_SY_EEEEENS4_13SM90_TMA_LOADENS4_14ComposedLayoutINS4_7SwizzleILi3ELi4ELi3EEENS4_18smem_ptr_flag_bitsILi8EEENSS_INS5_IJNSA_ILi8EEESF_EEENS5_IJSF_SB_EEEEEEEvNS4_8identityES11_S1B_vS1C_EENS_8epilogue10collective6detail29Sm90TmaWarpSpecializedAdapterINS1F_15DefaultEpilogueISI_SJ_SJ_NS1E_6thread17LinearCombinationISI_Li1EffLNS1J_9ScaleType4KindE0ELNS_15FloatRoundStyleE2ESI_EENS1_15EpilogueDefaultEEEEEvvEEEEvNT_6ParamsE:
	.zero		1664


//--------------------- SYMBOLS --------------------------

	.type		.nv.reservedSmem.offset0,@object
	.size		.nv.reservedSmem.offset0,0x4
